	.target	sm_90a

	.elftype	@"ET_EXEC"


//--------------------- .note.nv.tkinfo           --------------------------
	.section	.note.nv.tkinfo,"",@"SHT_NOTE"
	.sectionflags	@"SHF_NOTE_NV_TKINFO"
	.tkinfo
        /*0018*/ 	.word	0x00000002
        /*0030*/ 	.string	""
        /*0030*/ 	.string	"ptxas"
        /*0030*/ 	.string	"Cuda compilation tools, release 13.0, V13.0.88"
        /*0030*/ 	.string	"Build cuda_13.0.r13.0/compiler.36424714_0"
        /*0030*/ 	.string	"-arch sm_90a -m 64 "



//--------------------- .note.nv.cuinfo           --------------------------
	.section	.note.nv.cuinfo,"",@"SHT_NOTE"
	.sectionflags	@"SHF_NOTE_NV_CUINFO"
        /*0018*/ 	.short	0x0002
        /*001a*/ 	.short	0x005a
        /*001c*/ 	.short	0x0082
	.zero		2


//--------------------- .nv.info                  --------------------------
	.section	.nv.info,"",@"SHT_CUDA_INFO"
	.align	4


	//----- nvinfo : EIATTR_REGCOUNT
	.align		4
        /*0000*/ 	.byte	0x04, 0x2f
        /*0002*/ 	.short	(.L_15 - .L_14)
	.align		4
.L_14:
        /*0004*/ 	.word	index@(_ZN7cutlass13device_kernelINS_4gemm6kernel13GemmUniversalIN4cute5tupleIJiiiiEEENS1_10collective13CollectiveMmaINS1_34MainloopSm90TmaGmmaWarpSpecializedILi18ENS5_IJNS4_1CILi2EEENSA_ILi1EEESC_EEENS1_32KernelTmaWarpSpecializedPingpongEEENS5_IJNSA_ILi64EEENSA_ILi128EEENSA_ILi32EEEEEENS_6half_tENS5_IJlSC_lEEESK_SL_NS4_8TiledMMAINS4_8MMA_AtomIJNS4_4SM904GMMA26MMA_64x128x16_F32F16F16_SSILNSP_5MajorE0ELSR_0ELNSP_7ScaleInE1ELSS_1EEEEEENS4_6LayoutINS5_IJSC_SC_SC_EEENS5_IJNSA_ILi0EEESX_SX_EEEEENS5_IJNS4_10UnderscoreES10_S10_EEEEENS4_13SM90_TMA_LOADENS4_14ComposedLayoutINS4_7SwizzleILi2ELi4ELi3EEENS4_18smem_ptr_flag_bitsILi16EEENSV_INS5_IJNSA_ILi8EEESI_EEENS5_IJSI_SC_EEEEEEEvNS4_8identityENS4_23SM90_TMA_LOAD_MULTICASTES1D_vS1E_EENS_8epilogue10collective6detail29Sm90TmaWarpSpecializedAdapterINS1I_15DefaultEpilogueISK_SL_SL_NS1H_6thread17LinearCombinationISK_Li1EffLNS1M_9ScaleType4KindE0ELNS_15FloatRoundStyleE2ESK_EENS1_15EpilogueDefaultEEEEEvvEEEEvNT_6ParamsE)
        /*0008*/ 	.word	0x000000a8


	//----- nvinfo : EIATTR_FRAME_SIZE
	.align		4
.L_15:
        /*000c*/ 	.byte	0x04, 0x11
        /*000e*/ 	.short	(.L_17 - .L_16)
	.align		4
.L_16:
        /*0010*/ 	.word	index@(_ZN7cutlass13device_kernelINS_4gemm6kernel13GemmUniversalIN4cute5tupleIJiiiiEEENS1_10collective13CollectiveMmaINS1_34MainloopSm90TmaGmmaWarpSpecializedILi18ENS5_IJNS4_1CILi2EEENSA_ILi1EEESC_EEENS1_32KernelTmaWarpSpecializedPingpongEEENS5_IJNSA_ILi64EEENSA_ILi128EEENSA_ILi32EEEEEENS_6half_tENS5_IJlSC_lEEESK_SL_NS4_8TiledMMAINS4_8MMA_AtomIJNS4_4SM904GMMA26MMA_64x128x16_F32F16F16_SSILNSP_5MajorE0ELSR_0ELNSP_7ScaleInE1ELSS_1EEEEEENS4_6LayoutINS5_IJSC_SC_SC_EEENS5_IJNSA_ILi0EEESX_SX_EEEEENS5_IJNS4_10UnderscoreES10_S10_EEEEENS4_13SM90_TMA_LOADENS4_14ComposedLayoutINS4_7SwizzleILi2ELi4ELi3EEENS4_18smem_ptr_flag_bitsILi16EEENSV_INS5_IJNSA_ILi8EEESI_EEENS5_IJSI_SC_EEEEEEEvNS4_8identityENS4_23SM90_TMA_LOAD_MULTICASTES1D_vS1E_EENS_8epilogue10collective6detail29Sm90TmaWarpSpecializedAdapterINS1I_15DefaultEpilogueISK_SL_SL_NS1H_6thread17LinearCombinationISK_Li1EffLNS1M_9ScaleType4KindE0ELNS_15FloatRoundStyleE2ESK_EENS1_15EpilogueDefaultEEEEEvvEEEEvNT_6ParamsE)
        /*0014*/ 	.word	0x00000008


	//----- nvinfo : EIATTR_MIN_STACK_SIZE
	.align		4
.L_17:
        /*0018*/ 	.byte	0x04, 0x12
        /*001a*/ 	.short	(.L_19 - .L_18)
	.align		4
.L_18:
        /*001c*/ 	.word	index@(_ZN7cutlass13device_kernelINS_4gemm6kernel13GemmUniversalIN4cute5tupleIJiiiiEEENS1_10collective13CollectiveMmaINS1_34MainloopSm90TmaGmmaWarpSpecializedILi18ENS5_IJNS4_1CILi2EEENSA_ILi1EEESC_EEENS1_32KernelTmaWarpSpecializedPingpongEEENS5_IJNSA_ILi64EEENSA_ILi128EEENSA_ILi32EEEEEENS_6half_tENS5_IJlSC_lEEESK_SL_NS4_8TiledMMAINS4_8MMA_AtomIJNS4_4SM904GMMA26MMA_64x128x16_F32F16F16_SSILNSP_5MajorE0ELSR_0ELNSP_7ScaleInE1ELSS_1EEEEEENS4_6LayoutINS5_IJSC_SC_SC_EEENS5_IJNSA_ILi0EEESX_SX_EEEEENS5_IJNS4_10UnderscoreES10_S10_EEEEENS4_13SM90_TMA_LOADENS4_14ComposedLayoutINS4_7SwizzleILi2ELi4ELi3EEENS4_18smem_ptr_flag_bitsILi16EEENSV_INS5_IJNSA_ILi8EEESI_EEENS5_IJSI_SC_EEEEEEEvNS4_8identityENS4_23SM90_TMA_LOAD_MULTICASTES1D_vS1E_EENS_8epilogue10collective6detail29Sm90TmaWarpSpecializedAdapterINS1I_15DefaultEpilogueISK_SL_SL_NS1H_6thread17LinearCombinationISK_Li1EffLNS1M_9ScaleType4KindE0ELNS_15FloatRoundStyleE2ESK_EENS1_15EpilogueDefaultEEEEEvvEEEEvNT_6ParamsE)
        /*0020*/ 	.word	0x00000008
.L_19:


//--------------------- .nv.compat                --------------------------
	.section	.nv.compat,"",@"SHT_CUDA_COMPAT_INFO"
	.align	4
        /*0000*/ 	.byte	0x02, 0x09, 0x01, 0x00, 0x02, 0x02, 0x04, 0x00, 0x02, 0x05, 0x05, 0x00, 0x03, 0x07, 0x01, 0x01
        /*0010*/ 	.byte	0x02, 0x03, 0x01, 0x00, 0x02, 0x06, 0x01, 0x00, 0x04, 0x0b, 0x08, 0x00, 0x00, 0x00, 0x00, 0x00
        /*0020*/ 	.byte	0x00, 0x00, 0x00, 0x00


//--------------------- .nv.info._ZN7cutlass13device_kernelINS_4gemm6kernel13GemmUniversalIN4cute5tupleIJiiiiEEENS1_10collective13CollectiveMmaINS1_34MainloopSm90TmaGmmaWarpSpecializedILi18ENS5_IJNS4_1CILi2EEENSA_ILi1EEESC_EEENS1_32KernelTmaWarpSpecializedPingpongEEENS5_IJNSA_ILi64EEENSA_ILi128EEENSA_ILi32EEEEEENS_6half_tENS5_IJlSC_lEEESK_SL_NS4_8TiledMMAINS4_8MMA_AtomIJNS4_4SM904GMMA26MMA_64x128x16_F32F16F16_SSILNSP_5MajorE0ELSR_0ELNSP_7ScaleInE1ELSS_1EEEEEENS4_6LayoutINS5_IJSC_SC_SC_EEENS5_IJNSA_ILi0EEESX_SX_EEEEENS5_IJNS4_10UnderscoreES10_S10_EEEEENS4_13SM90_TMA_LOADENS4_14ComposedLayoutINS4_7SwizzleILi2ELi4ELi3EEENS4_18smem_ptr_flag_bitsILi16EEENSV_INS5_IJNSA_ILi8EEESI_EEENS5_IJSI_SC_EEEEEEEvNS4_8identityENS4_23SM90_TMA_LOAD_MULTICASTES1D_vS1E_EENS_8epilogue10collective6detail29Sm90TmaWarpSpecializedAdapterINS1I_15DefaultEpilogueISK_SL_SL_NS1H_6thread17LinearCombinationISK_Li1EffLNS1M_9ScaleType4KindE0ELNS_15FloatRoundStyleE2ESK_EENS1_15EpilogueDefaultEEEEEvvEEEEvNT_6ParamsE --------------------------
	.section	.nv.info._ZN7cutlass13device_kernelINS_4gemm6kernel13GemmUniversalIN4cute5tupleIJiiiiEEENS1_10collective13CollectiveMmaINS1_34MainloopSm90TmaGmmaWarpSpecializedILi18ENS5_IJNS4_1CILi2EEENSA_ILi1EEESC_EEENS1_32KernelTmaWarpSpecializedPingpongEEENS5_IJNSA_ILi64EEENSA_ILi128EEENSA_ILi32EEEEEENS_6half_tENS5_IJlSC_lEEESK_SL_NS4_8TiledMMAINS4_8MMA_AtomIJNS4_4SM904GMMA26MMA_64x128x16_F32F16F16_SSILNSP_5MajorE0ELSR_0ELNSP_7ScaleInE1ELSS_1EEEEEENS4_6LayoutINS5_IJSC_SC_SC_EEENS5_IJNSA_ILi0EEESX_SX_EEEEENS5_IJNS4_10UnderscoreES10_S10_EEEEENS4_13SM90_TMA_LOADENS4_14ComposedLayoutINS4_7SwizzleILi2ELi4ELi3EEENS4_18smem_ptr_flag_bitsILi16EEENSV_INS5_IJNSA_ILi8EEESI_EEENS5_IJSI_SC_EEEEEEEvNS4_8identityENS4_23SM90_TMA_LOAD_MULTICASTES1D_vS1E_EENS_8epilogue10collective6detail29Sm90TmaWarpSpecializedAdapterINS1I_15DefaultEpilogueISK_SL_SL_NS1H_6thread17LinearCombinationISK_Li1EffLNS1M_9ScaleType4KindE0ELNS_15FloatRoundStyleE2ESK_EENS1_15EpilogueDefaultEEEEEvvEEEEvNT_6ParamsE,"",@"SHT_CUDA_INFO"
	.sectionflags	@""
	.align	4


	//----- nvinfo : EIATTR_CUDA_API_VERSION
	.align		4
        /*0000*/ 	.byte	0x04, 0x37
        /*0002*/ 	.short	(.L_21 - .L_20)
.L_20:
        /*0004*/ 	.word	0x00000082


	//----- nvinfo : EIATTR_KPARAM_INFO
	.align		4
.L_21:
        /*0008*/ 	.byte	0x04, 0x17
        /*000a*/ 	.short	(.L_23 - .L_22)
.L_22:
        /*000c*/ 	.word	0x00000000
        /*0010*/ 	.short	0x0000
        /*0012*/ 	.short	0x0070
        /*0014*/ 	.byte	0x00, 0xf0, 0x01, 0x10


	//----- nvinfo : EIATTR_SPARSE_MMA_MASK
	.align		4
.L_23:
        /*0018*/ 	.byte	0x03, 0x50
        /*001a*/ 	.short	0x0000


	//----- nvinfo : EIATTR_MAXREG_COUNT
	.align		4
        /*001c*/ 	.byte	0x03, 0x1b
        /*001e*/ 	.short	0x00a8


	//----- nvinfo : EIATTR_NUM_BARRIERS
	.align		4
        /*0020*/ 	.byte	0x02, 0x4c
        /*0022*/ 	.byte	0x01
	.zero		1


	//----- nvinfo : EIATTR_EXTERNS
	.align		4
        /*0024*/ 	.byte	0x04, 0x0f
        /*0026*/ 	.short	(.L_25 - .L_24)


	//   ....[0]....
	.align		4
.L_24:
        /*0028*/ 	.word	index@(__assertfail)


	//----- nvinfo : EIATTR_ANNOTATIONS
	.align		4
.L_25:
        /*002c*/ 	.byte	0x04, 0x55
        /*002e*/ 	.short	(.L_27 - .L_26)


	//   ....[0]....
.L_26:
        /*0030*/ 	.word	0x00000001
        /*0034*/ 	.byte	0xa0, 0x0f, 0x00, 0x00, 0x01, 0x00, 0x00, 0x00, 0x90, 0x63, 0x00, 0x00, 0x01, 0x00, 0x00, 0x00
        /*0044*/ 	.byte	0x00, 0x70, 0x00, 0x00


	//----- nvinfo : EIATTR_MERCURY_ISA_VERSION
	.align		4
.L_27:
        /*0048*/ 	.byte	0x03, 0x5f
        /*004a*/ 	.short	0x0101


	//----- nvinfo : EIATTR_INT_WARP_WIDE_INSTR_OFFSETS
	.align		4
        /*004c*/ 	.byte	0x04, 0x31
        /*004e*/ 	.short	(.L_29 - .L_28)


	//   ....[0]....
.L_28:
        /*0050*/ 	.word	0x00000720


	//   ....[1]....
        /*0054*/ 	.word	0x00000750


	//   ....[2]....
        /*0058*/ 	.word	0x00000790


	//   ....[3]....
        /*005c*/ 	.word	0x000008c0


	//   ....[4]....
        /*0060*/ 	.word	0x000008d0


	//   ....[5]....
        /*0064*/ 	.word	0x000008e0


	//   ....[6]....
        /*0068*/ 	.word	0x00000980


	//   ....[7]....
        /*006c*/ 	.word	0x000009c0


	//   ....[8]....
        /*0070*/ 	.word	0x00002010


	//----- nvinfo : EIATTR_COOP_GROUP_MASK_REGIDS
	.align		4
.L_29:
        /*0074*/ 	.byte	0x04, 0x29
        /*0076*/ 	.short	(.L_31 - .L_30)


	//   ....[0]....
.L_30:
        /*0078*/ 	.word	0xffffffff


	//   ....[1]....
        /*007c*/ 	.word	0xffffffff


	//   ....[2]....
        /*0080*/ 	.word	0xffffffff


	//   ....[3]....
        /*0084*/ 	.word	0xffffffff


	//   ....[4]....
        /*0088*/ 	.word	0xffffffff


	//   ....[5]....
        /*008c*/ 	.word	0xffffffff


	//   ....[6]....
        /*0090*/ 	.word	0xffffffff


	//----- nvinfo : EIATTR_COOP_GROUP_INSTR_OFFSETS
	.align		4
.L_31:
        /*0094*/ 	.byte	0x04, 0x28
        /*0096*/ 	.short	(.L_33 - .L_32)


	//   ....[0]....
.L_32:
        /*0098*/ 	.word	0x00000070


	//   ....[1]....
        /*009c*/ 	.word	0x00000080


	//   ....[2]....
        /*00a0*/ 	.word	0x00000140


	//   ....[3]....
        /*00a4*/ 	.word	0x000004e0


	//   ....[4]....
        /*00a8*/ 	.word	0x00000520


	//   ....[5]....
        /*00ac*/ 	.word	0x00000900


	//   ....[6]....
        /*00b0*/ 	.word	0x00000b40


	//----- nvinfo : EIATTR_REG_RECONFIG
	.align		4
.L_33:
        /*00b4*/ 	.byte	0x01, 0x54
	.zero		2


	//----- nvinfo : EIATTR_SYSCALL_OFFSETS
	.align		4
        /*00b8*/ 	.byte	0x04, 0x46
        /*00ba*/ 	.short	(.L_35 - .L_34)


	//   ....[0]....
.L_34:
        /*00bc*/ 	.word	0x00001a50


	//----- nvinfo : EIATTR_MBARRIER_INSTR_OFFSETS
	.align		4
.L_35:
        /*00c0*/ 	.byte	0x04, 0x39
        /*00c2*/ 	.short	(.L_37 - .L_36)


	//   ....[0]....
.L_36:
        /*00c4*/ 	.word	0x00000280
        /*00c8*/ 	.word	0x000000ff
        /*00cc*/ 	.word	0x00000000
        /*00d0*/ 	.short	0x0100
        /*00d2*/ 	.byte	0x08
	.zero		1


	//   ....[1]....
        /*00d4*/ 	.word	0x00000290
        /*00d8*/ 	.word	0x000000ff
        /*00dc*/ 	.word	0x00000090
        /*00e0*/ 	.short	0x0100
        /*00e2*/ 	.byte	0x08
	.zero		1


	//   ....[2]....
        /*00e4*/ 	.word	0x000002a0
        /*00e8*/ 	.word	0x000000ff
        /*00ec*/ 	.word	0x00000008
        /*00f0*/ 	.short	0x0100
        /*00f2*/ 	.byte	0x08
	.zero		1


	//   ....[3]....
        /*00f4*/ 	.word	0x000002b0
        /*00f8*/ 	.word	0x000000ff
        /*00fc*/ 	.word	0x00000098
        /*0100*/ 	.short	0x0100
        /*0102*/ 	.byte	0x08
	.zero		1


	//   ....[4]....
        /*0104*/ 	.word	0x000002c0
        /*0108*/ 	.word	0x000000ff
        /*010c*/ 	.word	0x00000010
        /*0110*/ 	.short	0x0100
        /*0112*/ 	.byte	0x08
	.zero		1


	//   ....[5]....
        /*0114*/ 	.word	0x000002d0
        /*0118*/ 	.word	0x000000ff
        /*011c*/ 	.word	0x000000a0
        /*0120*/ 	.short	0x0100
        /*0122*/ 	.byte	0x08
	.zero		1


	//   ....[6]....
        /*0124*/ 	.word	0x000002e0
        /*0128*/ 	.word	0x000000ff
        /*012c*/ 	.word	0x00000018
        /*0130*/ 	.short	0x0100
        /*0132*/ 	.byte	0x08
	.zero		1


	//   ....[7]....
        /*0134*/ 	.word	0x000002f0
        /*0138*/ 	.word	0x000000ff
        /*013c*/ 	.word	0x000000a8
        /*0140*/ 	.short	0x0100
        /*0142*/ 	.byte	0x08
	.zero		1


	//   ....[8]....
        /*0144*/ 	.word	0x00000300
        /*0148*/ 	.word	0x000000ff
        /*014c*/ 	.word	0x00000020
        /*0150*/ 	.short	0x0100
        /*0152*/ 	.byte	0x08
	.zero		1


	//   ....[9]....
        /*0154*/ 	.word	0x00000310
        /*0158*/ 	.word	0x000000ff
        /*015c*/ 	.word	0x000000b0
        /*0160*/ 	.short	0x0100
        /*0162*/ 	.byte	0x08
	.zero		1


	//   ....[10]....
        /*0164*/ 	.word	0x00000320
        /*0168*/ 	.word	0x000000ff
        /*016c*/ 	.word	0x00000028
        /*0170*/ 	.short	0x0100
        /*0172*/ 	.byte	0x08
	.zero		1


	//   ....[11]....
        /*0174*/ 	.word	0x00000330
        /*0178*/ 	.word	0x000000ff
        /*017c*/ 	.word	0x000000b8
        /*0180*/ 	.short	0x0100
        /*0182*/ 	.byte	0x08
	.zero		1


	//   ....[12]....
        /*0184*/ 	.word	0x00000340
        /*0188*/ 	.word	0x000000ff
        /*018c*/ 	.word	0x00000030
        /*0190*/ 	.short	0x0100
        /*0192*/ 	.byte	0x08
	.zero		1


	//   ....[13]....
        /*0194*/ 	.word	0x00000350
        /*0198*/ 	.word	0x000000ff
        /*019c*/ 	.word	0x000000c0
        /*01a0*/ 	.short	0x0100
        /*01a2*/ 	.byte	0x08
	.zero		1


	//   ....[14]....
        /*01a4*/ 	.word	0x00000360
        /*01a8*/ 	.word	0x000000ff
        /*01ac*/ 	.word	0x00000038
        /*01b0*/ 	.short	0x0100
        /*01b2*/ 	.byte	0x08
	.zero		1


	//   ....[15]....
        /*01b4*/ 	.word	0x00000370
        /*01b8*/ 	.word	0x000000ff
        /*01bc*/ 	.word	0x000000c8
        /*01c0*/ 	.short	0x0100
        /*01c2*/ 	.byte	0x08
	.zero		1


	//   ....[16]....
        /*01c4*/ 	.word	0x00000380
        /*01c8*/ 	.word	0x000000ff
        /*01cc*/ 	.word	0x00000040
        /*01d0*/ 	.short	0x0100
        /*01d2*/ 	.byte	0x08
	.zero		1


	//   ....[17]....
        /*01d4*/ 	.word	0x00000390
        /*01d8*/ 	.word	0x000000ff
        /*01dc*/ 	.word	0x000000d0
        /*01e0*/ 	.short	0x0100
        /*01e2*/ 	.byte	0x08
	.zero		1


	//   ....[18]....
        /*01e4*/ 	.word	0x000003a0
        /*01e8*/ 	.word	0x000000ff
        /*01ec*/ 	.word	0x00000048
        /*01f0*/ 	.short	0x0100
        /*01f2*/ 	.byte	0x08
	.zero		1


	//   ....[19]....
        /*01f4*/ 	.word	0x000003b0
        /*01f8*/ 	.word	0x000000ff
        /*01fc*/ 	.word	0x000000d8
        /*0200*/ 	.short	0x0100
        /*0202*/ 	.byte	0x08
	.zero		1


	//   ....[20]....
        /*0204*/ 	.word	0x000003c0
        /*0208*/ 	.word	0x000000ff
        /*020c*/ 	.word	0x00000050
        /*0210*/ 	.short	0x0100
        /*0212*/ 	.byte	0x08
	.zero		1


	//   ....[21]....
        /*0214*/ 	.word	0x000003d0
        /*0218*/ 	.word	0x000000ff
        /*021c*/ 	.word	0x000000e0
        /*0220*/ 	.short	0x0100
        /*0222*/ 	.byte	0x08
	.zero		1


	//   ....[22]....
        /*0224*/ 	.word	0x000003e0
        /*0228*/ 	.word	0x000000ff
        /*022c*/ 	.word	0x00000058
        /*0230*/ 	.short	0x0100
        /*0232*/ 	.byte	0x08
	.zero		1


	//   ....[23]....
        /*0234*/ 	.word	0x000003f0
        /*0238*/ 	.word	0x000000ff
        /*023c*/ 	.word	0x000000e8
        /*0240*/ 	.short	0x0100
        /*0242*/ 	.byte	0x08
	.zero		1


	//   ....[24]....
        /*0244*/ 	.word	0x00000400
        /*0248*/ 	.word	0x000000ff
        /*024c*/ 	.word	0x00000060
        /*0250*/ 	.short	0x0100
        /*0252*/ 	.byte	0x08
	.zero		1


	//   ....[25]....
        /*0254*/ 	.word	0x00000410
        /*0258*/ 	.word	0x000000ff
        /*025c*/ 	.word	0x000000f0
        /*0260*/ 	.short	0x0100
        /*0262*/ 	.byte	0x08
	.zero		1


	//   ....[26]....
        /*0264*/ 	.word	0x00000420
        /*0268*/ 	.word	0x000000ff
        /*026c*/ 	.word	0x00000068
        /*0270*/ 	.short	0x0100
        /*0272*/ 	.byte	0x08
	.zero		1


	//   ....[27]....
        /*0274*/ 	.word	0x00000430
        /*0278*/ 	.word	0x000000ff
        /*027c*/ 	.word	0x000000f8
        /*0280*/ 	.short	0x0100
        /*0282*/ 	.byte	0x08
	.zero		1


	//   ....[28]....
        /*0284*/ 	.word	0x00000440
        /*0288*/ 	.word	0x000000ff
        /*028c*/ 	.word	0x00000070
        /*0290*/ 	.short	0x0100
        /*0292*/ 	.byte	0x08
	.zero		1


	//   ....[29]....
        /*0294*/ 	.word	0x00000450
        /*0298*/ 	.word	0x000000ff
        /*029c*/ 	.word	0x00000100
        /*02a0*/ 	.short	0x0100
        /*02a2*/ 	.byte	0x08
	.zero		1


	//   ....[30]....
        /*02a4*/ 	.word	0x00000460
        /*02a8*/ 	.word	0x000000ff
        /*02ac*/ 	.word	0x00000078
        /*02b0*/ 	.short	0x0100
        /*02b2*/ 	.byte	0x08
	.zero		1


	//   ....[31]....
        /*02b4*/ 	.word	0x00000470
        /*02b8*/ 	.word	0x000000ff
        /*02bc*/ 	.word	0x00000108
        /*02c0*/ 	.short	0x0100
        /*02c2*/ 	.byte	0x08
	.zero		1


	//   ....[32]....
        /*02c4*/ 	.word	0x00000480
        /*02c8*/ 	.word	0x000000ff
        /*02cc*/ 	.word	0x00000080
        /*02d0*/ 	.short	0x0100
        /*02d2*/ 	.byte	0x08
	.zero		1


	//   ....[33]....
        /*02d4*/ 	.word	0x00000490
        /*02d8*/ 	.word	0x000000ff
        /*02dc*/ 	.word	0x00000110
        /*02e0*/ 	.short	0x0100
        /*02e2*/ 	.byte	0x08
	.zero		1


	//   ....[34]....
        /*02e4*/ 	.word	0x000004a0
        /*02e8*/ 	.word	0x000000ff
        /*02ec*/ 	.word	0x00000088
        /*02f0*/ 	.short	0x0100
        /*02f2*/ 	.byte	0x08
	.zero		1


	//   ....[35]....
        /*02f4*/ 	.word	0x000004b0
        /*02f8*/ 	.word	0x000000ff
        /*02fc*/ 	.word	0x00000118
        /*0300*/ 	.short	0x0100
        /*0302*/ 	.byte	0x08
	.zero		1


	//   ....[36]....
        /*0304*/ 	.word	0x000009f0
        /*0308*/ 	.word	0x000000ff
        /*030c*/ 	.word	0x00000150
        /*0310*/ 	.short	0x0100
        /*0312*/ 	.byte	0x08
	.zero		1


	//   ....[37]....
        /*0314*/ 	.word	0x00000a80
        /*0318*/ 	.word	0x000000ff
        /*031c*/ 	.word	0x00000158
        /*0320*/ 	.short	0x0100
        /*0322*/ 	.byte	0x08
	.zero		1


	//   ....[38]....
        /*0324*/ 	.word	0x00000ac0
        /*0328*/ 	.word	0x000000ff
        /*032c*/ 	.word	0x00000130
        /*0330*/ 	.short	0x0100
        /*0332*/ 	.byte	0x09
	.zero		1


	//   ....[39]....
        /*0334*/ 	.word	0x00000ad0
        /*0338*/ 	.word	0x000000ff
        /*033c*/ 	.word	0x00000138
        /*0340*/ 	.short	0x0100
        /*0342*/ 	.byte	0x09
	.zero		1


	//   ....[40]....
        /*0344*/ 	.word	0x00000ae0
        /*0348*/ 	.word	0x000000ff
        /*034c*/ 	.word	0x00000140
        /*0350*/ 	.short	0x0100
        /*0352*/ 	.byte	0x09
	.zero		1


	//   ....[41]....
        /*0354*/ 	.word	0x00000af0
        /*0358*/ 	.word	0x000000ff
        /*035c*/ 	.word	0x00000148
        /*0360*/ 	.short	0x0100
        /*0362*/ 	.byte	0x09
	.zero		1


	//   ....[42]....
        /*0364*/ 	.word	0x00001930
        /*0368*/ 	.word	0x0000005f
        /*036c*/ 	.word	0x00000000
        /*0370*/ 	.short	0x010a
        /*0372*/ 	.byte	0x2a
	.zero		1


	//   ....[43]....
        /*0374*/ 	.word	0x00001ad0
        /*0378*/ 	.word	0x00000003
        /*037c*/ 	.word	0x00000000
        /*0380*/ 	.short	0x010a
        /*0382*/ 	.byte	0x3f
	.zero		1


	//   ....[44]....
        /*0384*/ 	.word	0x00001b10
        /*0388*/ 	.word	0x00000003
        /*038c*/ 	.word	0x00000000
        /*0390*/ 	.short	0x010a
        /*0392*/ 	.byte	0x3f
	.zero		1


	//   ....[45]....
        /*0394*/ 	.word	0x00001d10
        /*0398*/ 	.word	0x000000ff
        /*039c*/ 	.word	0x00000000
        /*03a0*/ 	.short	0x010a
        /*03a2*/ 	.byte	0x04
	.zero		1


	//   ....[46]....
        /*03a4*/ 	.word	0x00001d50
        /*03a8*/ 	.word	0x000000ff
        /*03ac*/ 	.word	0x00000000
        /*03b0*/ 	.short	0x010a
        /*03b2*/ 	.byte	0x04
	.zero		1


	//   ....[47]....
        /*03b4*/ 	.word	0x00001eb0
        /*03b8*/ 	.word	0x00000005
        /*03bc*/ 	.word	0x00000000
        /*03c0*/ 	.short	0x0101
        /*03c2*/ 	.byte	0x3f
	.zero		1


	//   ....[48]....
        /*03c4*/ 	.word	0x00001fb0
        /*03c8*/ 	.word	0x00000060
        /*03cc*/ 	.word	0x00000000
        /*03d0*/ 	.short	0x0101
        /*03d2*/ 	.byte	0x2f
	.zero		1


	//   ....[49]....
        /*03d4*/ 	.word	0x000020b0
        /*03d8*/ 	.word	0x00000003
        /*03dc*/ 	.word	0x00000000
        /*03e0*/ 	.short	0x0101
        /*03e2*/ 	.byte	0x3f
	.zero		1


	//   ....[50]....
        /*03e4*/ 	.word	0x00002170
        /*03e8*/ 	.word	0x0000005f
        /*03ec*/ 	.word	0x00000010
        /*03f0*/ 	.short	0x010a
        /*03f2*/ 	.byte	0x2a
	.zero		1


	//   ....[51]....
        /*03f4*/ 	.word	0x000063b0
        /*03f8*/ 	.word	0x00000062
        /*03fc*/ 	.word	0x00000000
        /*0400*/ 	.short	0x0101
        /*0402*/ 	.byte	0x2f
	.zero		1


	//   ....[52]....
        /*0404*/ 	.word	0x00006d50
        /*0408*/ 	.word	0x0000000e
        /*040c*/ 	.word	0x00000090
        /*0410*/ 	.short	0x010a
        /*0412*/ 	.byte	0x3f
	.zero		1


	//   ....[53]....
        /*0414*/ 	.word	0x00007110
        /*0418*/ 	.word	0x00000005
        /*041c*/ 	.word	0x00000158
        /*0420*/ 	.short	0x0101
        /*0422*/ 	.byte	0x3f
	.zero		1


	//   ....[54]....
        /*0424*/ 	.word	0x000078a0
        /*0428*/ 	.word	0x00000009
        /*042c*/ 	.word	0x00000000
        /*0430*/ 	.short	0x010a
        /*0432*/ 	.byte	0x3f
	.zero		1


	//   ....[55]....
        /*0434*/ 	.word	0x00007920
        /*0438*/ 	.word	0x00000008
        /*043c*/ 	.word	0x00000000
        /*0440*/ 	.short	0x010a
        /*0442*/ 	.byte	0x3f
	.zero		1


	//   ....[56]....
        /*0444*/ 	.word	0x000079b0
        /*0448*/ 	.word	0x00000009
        /*044c*/ 	.word	0x00000000
        /*0450*/ 	.short	0x010a
        /*0452*/ 	.byte	0x3f
	.zero		1


	//   ....[57]....
        /*0454*/ 	.word	0x00007a40
        /*0458*/ 	.word	0x00000008
        /*045c*/ 	.word	0x00000000
        /*0460*/ 	.short	0x010a
        /*0462*/ 	.byte	0x3f
	.zero		1


	//   ....[58]....
        /*0464*/ 	.word	0x00007ad0
        /*0468*/ 	.word	0x00000009
        /*046c*/ 	.word	0x00000000
        /*0470*/ 	.short	0x010a
        /*0472*/ 	.byte	0x3f
	.zero		1


	//   ....[59]....
        /*0474*/ 	.word	0x00007b60
        /*0478*/ 	.word	0x00000008
        /*047c*/ 	.word	0x00000000
        /*0480*/ 	.short	0x010a
        /*0482*/ 	.byte	0x3f
	.zero		1


	//   ....[60]....
        /*0484*/ 	.word	0x00007bf0
        /*0488*/ 	.word	0x00000009
        /*048c*/ 	.word	0x00000000
        /*0490*/ 	.short	0x010a
        /*0492*/ 	.byte	0x3f
	.zero		1


	//   ....[61]....
        /*0494*/ 	.word	0x00007c80
        /*0498*/ 	.word	0x00000008
        /*049c*/ 	.word	0x00000000
        /*04a0*/ 	.short	0x010a
        /*04a2*/ 	.byte	0x3f
	.zero		1


	//   ....[62]....
        /*04a4*/ 	.word	0x00007d10
        /*04a8*/ 	.word	0x00000009
        /*04ac*/ 	.word	0x00000000
        /*04b0*/ 	.short	0x010a
        /*04b2*/ 	.byte	0x3f
	.zero		1


	//   ....[63]....
        /*04b4*/ 	.word	0x00007da0
        /*04b8*/ 	.word	0x00000008
        /*04bc*/ 	.word	0x00000000
        /*04c0*/ 	.short	0x010a
        /*04c2*/ 	.byte	0x3f
	.zero		1


	//   ....[64]....
        /*04c4*/ 	.word	0x00007e30
        /*04c8*/ 	.word	0x00000009
        /*04cc*/ 	.word	0x00000000
        /*04d0*/ 	.short	0x010a
        /*04d2*/ 	.byte	0x3f
	.zero		1


	//   ....[65]....
        /*04d4*/ 	.word	0x00007ec0
        /*04d8*/ 	.word	0x00000008
        /*04dc*/ 	.word	0x00000000
        /*04e0*/ 	.short	0x010a
        /*04e2*/ 	.byte	0x3f
	.zero		1


	//   ....[66]....
        /*04e4*/ 	.word	0x00007f50
        /*04e8*/ 	.word	0x00000009
        /*04ec*/ 	.word	0x00000000
        /*04f0*/ 	.short	0x010a
        /*04f2*/ 	.byte	0x3f
	.zero		1


	//   ....[67]....
        /*04f4*/ 	.word	0x00007fe0
        /*04f8*/ 	.word	0x00000008
        /*04fc*/ 	.word	0x00000000
        /*0500*/ 	.short	0x010a
        /*0502*/ 	.byte	0x3f
	.zero		1


	//   ....[68]....
        /*0504*/ 	.word	0x00008070
        /*0508*/ 	.word	0x00000009
        /*050c*/ 	.word	0x00000000
        /*0510*/ 	.short	0x010a
        /*0512*/ 	.byte	0x3f
	.zero		1


	//   ....[69]....
        /*0514*/ 	.word	0x00008100
        /*0518*/ 	.word	0x00000008
        /*051c*/ 	.word	0x00000000
        /*0520*/ 	.short	0x010a
        /*0522*/ 	.byte	0x3f
	.zero		1


	//   ....[70]....
        /*0524*/ 	.word	0x00008190
        /*0528*/ 	.word	0x0000000b
        /*052c*/ 	.word	0x00000000
        /*0530*/ 	.short	0x010a
        /*0532*/ 	.byte	0x3f
	.zero		1


	//   ....[71]....
        /*0534*/ 	.word	0x00008220
        /*0538*/ 	.word	0x00000003
        /*053c*/ 	.word	0x00000000
        /*0540*/ 	.short	0x010a
        /*0542*/ 	.byte	0x3f
	.zero		1


	//   ....[72]....
        /*0544*/ 	.word	0x00008280
        /*0548*/ 	.word	0x00000061
        /*054c*/ 	.word	0x00000000
        /*0550*/ 	.short	0x010a
        /*0552*/ 	.byte	0x3f
	.zero		1


	//   ....[73]....
        /*0554*/ 	.word	0x000082d0
        /*0558*/ 	.word	0x00000003
        /*055c*/ 	.word	0x00000000
        /*0560*/ 	.short	0x010a
        /*0562*/ 	.byte	0x3f
	.zero		1


	//   ....[74]....
        /*0564*/ 	.word	0x00008330
        /*0568*/ 	.word	0x00000005
        /*056c*/ 	.word	0x00000000
        /*0570*/ 	.short	0x010a
        /*0572*/ 	.byte	0x3f
	.zero		1


	//   ....[75]....
        /*0574*/ 	.word	0x00008380
        /*0578*/ 	.word	0x00000061
        /*057c*/ 	.word	0x00000010
        /*0580*/ 	.short	0x010a
        /*0582*/ 	.byte	0x3f
	.zero		1


	//   ....[76]....
        /*0584*/ 	.word	0x00008450
        /*0588*/ 	.word	0x0000000e
        /*058c*/ 	.word	0x00000090
        /*0590*/ 	.short	0x010a
        /*0592*/ 	.byte	0x3f
	.zero		1


	//   ....[77]....
        /*0594*/ 	.word	0x00008520
        /*0598*/ 	.word	0x00000009
        /*059c*/ 	.word	0x00000000
        /*05a0*/ 	.short	0x010a
        /*05a2*/ 	.byte	0x3f
	.zero		1


	//   ....[78]....
        /*05a4*/ 	.word	0x00008570
        /*05a8*/ 	.word	0x00000008
        /*05ac*/ 	.word	0x00000000
        /*05b0*/ 	.short	0x010a
        /*05b2*/ 	.byte	0x3f
	.zero		1


	//   ....[79]....
        /*05b4*/ 	.word	0x000085c0
        /*05b8*/ 	.word	0x00000009
        /*05bc*/ 	.word	0x00000000
        /*05c0*/ 	.short	0x010a
        /*05c2*/ 	.byte	0x3f
	.zero		1


	//   ....[80]....
        /*05c4*/ 	.word	0x00008610
        /*05c8*/ 	.word	0x00000008
        /*05cc*/ 	.word	0x00000000
        /*05d0*/ 	.short	0x010a
        /*05d2*/ 	.byte	0x3f
	.zero		1


	//   ....[81]....
        /*05d4*/ 	.word	0x00008660
        /*05d8*/ 	.word	0x00000009
        /*05dc*/ 	.word	0x00000000
        /*05e0*/ 	.short	0x010a
        /*05e2*/ 	.byte	0x3f
	.zero		1


	//   ....[82]....
        /*05e4*/ 	.word	0x000086b0
        /*05e8*/ 	.word	0x00000008
        /*05ec*/ 	.word	0x00000000
        /*05f0*/ 	.short	0x010a
        /*05f2*/ 	.byte	0x3f
	.zero		1


	//   ....[83]....
        /*05f4*/ 	.word	0x00008700
        /*05f8*/ 	.word	0x00000009
        /*05fc*/ 	.word	0x00000000
        /*0600*/ 	.short	0x010a
        /*0602*/ 	.byte	0x3f
	.zero		1


	//   ....[84]....
        /*0604*/ 	.word	0x00008750
        /*0608*/ 	.word	0x00000008
        /*060c*/ 	.word	0x00000000
        /*0610*/ 	.short	0x010a
        /*0612*/ 	.byte	0x3f
	.zero		1


	//   ....[85]....
        /*0614*/ 	.word	0x000087a0
        /*0618*/ 	.word	0x00000009
        /*061c*/ 	.word	0x00000000
        /*0620*/ 	.short	0x010a
        /*0622*/ 	.byte	0x3f
	.zero		1


	//   ....[86]....
        /*0624*/ 	.word	0x000087f0
        /*0628*/ 	.word	0x00000008
        /*062c*/ 	.word	0x00000000
        /*0630*/ 	.short	0x010a
        /*0632*/ 	.byte	0x3f
	.zero		1


	//   ....[87]....
        /*0634*/ 	.word	0x00008840
        /*0638*/ 	.word	0x00000009
        /*063c*/ 	.word	0x00000000
        /*0640*/ 	.short	0x010a
        /*0642*/ 	.byte	0x3f
	.zero		1


	//   ....[88]....
        /*0644*/ 	.word	0x00008890
        /*0648*/ 	.word	0x00000008
        /*064c*/ 	.word	0x00000000
        /*0650*/ 	.short	0x010a
        /*0652*/ 	.byte	0x3f
	.zero		1


	//   ....[89]....
        /*0654*/ 	.word	0x000088e0
        /*0658*/ 	.word	0x00000009
        /*065c*/ 	.word	0x00000000
        /*0660*/ 	.short	0x010a
        /*0662*/ 	.byte	0x3f
	.zero		1


	//   ....[90]....
        /*0664*/ 	.word	0x00008930
        /*0668*/ 	.word	0x00000008
        /*066c*/ 	.word	0x00000000
        /*0670*/ 	.short	0x010a
        /*0672*/ 	.byte	0x3f
	.zero		1


	//   ....[91]....
        /*0674*/ 	.word	0x00008980
        /*0678*/ 	.word	0x00000009
        /*067c*/ 	.word	0x00000000
        /*0680*/ 	.short	0x010a
        /*0682*/ 	.byte	0x3f
	.zero		1


	//   ....[92]....
        /*0684*/ 	.word	0x000089d0
        /*0688*/ 	.word	0x00000008
        /*068c*/ 	.word	0x00000000
        /*0690*/ 	.short	0x010a
        /*0692*/ 	.byte	0x3f
	.zero		1


	//   ....[93]....
        /*0694*/ 	.word	0x00008a20
        /*0698*/ 	.word	0x0000000b
        /*069c*/ 	.word	0x00000000
        /*06a0*/ 	.short	0x010a
        /*06a2*/ 	.byte	0x3f
	.zero		1


	//----- nvinfo : EIATTR_NUM_MBARRIERS
	.align		4
.L_37:
        /*06a4*/ 	.byte	0x03, 0x38
        /*06a6*/ 	.short	0x002a


	//----- nvinfo : EIATTR_EXIT_INSTR_OFFSETS
	.align		4
        /*06a8*/ 	.byte	0x04, 0x1c
        /*06aa*/ 	.short	(.L_39 - .L_38)


	//   ....[0]....
.L_38:
        /*06ac*/ 	.word	0x000015e0


	//   ....[1]....
        /*06b0*/ 	.word	0x00001640


	//   ....[2]....
        /*06b4*/ 	.word	0x00006a40


	//   ....[3]....
        /*06b8*/ 	.word	0x00006a70


	//   ....[4]....
        /*06bc*/ 	.word	0x00008270


	//----- nvinfo : EIATTR_MAX_THREADS
	.align		4
.L_39:
        /*06c0*/ 	.byte	0x04, 0x05
        /*06c2*/ 	.short	(.L_41 - .L_40)
.L_40:
        /*06c4*/ 	.word	0x00000180
        /*06c8*/ 	.word	0x00000001
        /*06cc*/ 	.word	0x00000001


	//----- nvinfo : EIATTR_CRS_STACK_SIZE
	.align		4
.L_41:
        /*06d0*/ 	.byte	0x04, 0x1e
        /*06d2*/ 	.short	(.L_43 - .L_42)
.L_42:
        /*06d4*/ 	.word	0x00000000


	//----- nvinfo : EIATTR_CBANK_PARAM_SIZE
	.align		4
.L_43:
        /*06d8*/ 	.byte	0x03, 0x19
        /*06da*/ 	.short	0x0470


	//----- nvinfo : EIATTR_PARAM_CBANK
	.align		4
        /*06dc*/ 	.byte	0x04, 0x0a
        /*06de*/ 	.short	(.L_45 - .L_44)
	.align		4
.L_44:
        /*06e0*/ 	.word	index@(.nv.constant0._ZN7cutlass13device_kernelINS_4gemm6kernel13GemmUniversalIN4cute5tupleIJiiiiEEENS1_10collective13CollectiveMmaINS1_34MainloopSm90TmaGmmaWarpSpecializedILi18ENS5_IJNS4_1CILi2EEENSA_ILi1EEESC_EEENS1_32KernelTmaWarpSpecializedPingpongEEENS5_IJNSA_ILi64EEENSA_ILi128EEENSA_ILi32EEEEEENS_6half_tENS5_IJlSC_lEEESK_SL_NS4_8TiledMMAINS4_8MMA_AtomIJNS4_4SM904GMMA26MMA_64x128x16_F32F16F16_SSILNSP_5MajorE0ELSR_0ELNSP_7ScaleInE1ELSS_1EEEEEENS4_6LayoutINS5_IJSC_SC_SC_EEENS5_IJNSA_ILi0EEESX_SX_EEEEENS5_IJNS4_10UnderscoreES10_S10_EEEEENS4_13SM90_TMA_LOADENS4_14ComposedLayoutINS4_7SwizzleILi2ELi4ELi3EEENS4_18smem_ptr_flag_bitsILi16EEENSV_INS5_IJNSA_ILi8EEESI_EEENS5_IJSI_SC_EEEEEEEvNS4_8identityENS4_23SM90_TMA_LOAD_MULTICASTES1D_vS1E_EENS_8epilogue10collective6detail29Sm90TmaWarpSpecializedAdapterINS1I_15DefaultEpilogueISK_SL_SL_NS1H_6thread17LinearCombinationISK_Li1EffLNS1M_9ScaleType4KindE0ELNS_15FloatRoundStyleE2ESK_EENS1_15EpilogueDefaultEEEEEvvEEEEvNT_6ParamsE)
        /*06e4*/ 	.short	0x0210
        /*06e6*/ 	.short	0x0470


	//----- nvinfo : EIATTR_SW_WAR
	.align		4
.L_45:
        /*06e8*/ 	.byte	0x04, 0x36
        /*06ea*/ 	.short	(.L_47 - .L_46)
.L_46:
        /*06ec*/ 	.word	0x00000008
.L_47:


//--------------------- .nv.callgraph             --------------------------
	.section	.nv.callgraph,"",@"SHT_CUDA_CALLGRAPH"
	.align	4
	.sectionentsize	8
	.align		4
        /*0000*/ 	.word	0x00000000
	.align		4
        /*0004*/ 	.word	0xffffffff
	.align		4
        /*0008*/ 	.word	index@(_ZN7cutlass13device_kernelINS_4gemm6kernel13GemmUniversalIN4cute5tupleIJiiiiEEENS1_10collective13CollectiveMmaINS1_34MainloopSm90TmaGmmaWarpSpecializedILi18ENS5_IJNS4_1CILi2EEENSA_ILi1EEESC_EEENS1_32KernelTmaWarpSpecializedPingpongEEENS5_IJNSA_ILi64EEENSA_ILi128EEENSA_ILi32EEEEEENS_6half_tENS5_IJlSC_lEEESK_SL_NS4_8TiledMMAINS4_8MMA_AtomIJNS4_4SM904GMMA26MMA_64x128x16_F32F16F16_SSILNSP_5MajorE0ELSR_0ELNSP_7ScaleInE1ELSS_1EEEEEENS4_6LayoutINS5_IJSC_SC_SC_EEENS5_IJNSA_ILi0EEESX_SX_EEEEENS5_IJNS4_10UnderscoreES10_S10_EEEEENS4_13SM90_TMA_LOADENS4_14ComposedLayoutINS4_7SwizzleILi2ELi4ELi3EEENS4_18smem_ptr_flag_bitsILi16EEENSV_INS5_IJNSA_ILi8EEESI_EEENS5_IJSI_SC_EEEEEEEvNS4_8identityENS4_23SM90_TMA_LOAD_MULTICASTES1D_vS1E_EENS_8epilogue10collective6detail29Sm90TmaWarpSpecializedAdapterINS1I_15DefaultEpilogueISK_SL_SL_NS1H_6thread17LinearCombinationISK_Li1EffLNS1M_9ScaleType4KindE0ELNS_15FloatRoundStyleE2ESK_EENS1_15EpilogueDefaultEEEEEvvEEEEvNT_6ParamsE)
	.align		4
        /*000c*/ 	.word	index@(__assertfail)
	.align		4
        /*0010*/ 	.word	0x00000000
	.align		4
        /*0014*/ 	.word	0xfffffffe
	.align		4
        /*0018*/ 	.word	0x00000000
	.align		4
        /*001c*/ 	.word	0xfffffffd
	.align		4
        /*0020*/ 	.word	0x00000000
	.align		4
        /*0024*/ 	.word	0xfffffffc


//--------------------- .nv.constant4             --------------------------
	.section	.nv.constant4,"a",@progbits
	.align	8
	.align		8
.nv.constant4:
        /*0000*/ 	.dword	__assertfail
	.align		8
        /*0008*/ 	.dword	__unnamed_1
	.align		8
        /*0010*/ 	.dword	_ZN40_INTERNAL_663ca8ad_4_k_cu_b0dea820_258134cuda3std3__45__cpo5beginE
	.align		8
        /*0018*/ 	.dword	_ZN40_INTERNAL_663ca8ad_4_k_cu_b0dea820_258134cuda3std3__45__cpo3endE
	.align		8
        /*0020*/ 	.dword	_ZN40_INTERNAL_663ca8ad_4_k_cu_b0dea820_258134cuda3std3__45__cpo6cbeginE
	.align		8
        /*0028*/ 	.dword	_ZN40_INTERNAL_663ca8ad_4_k_cu_b0dea820_258134cuda3std3__45__cpo4cendE
	.align		8
        /*0030*/ 	.dword	_ZN40_INTERNAL_663ca8ad_4_k_cu_b0dea820_258134cuda3std3__442_GLOBAL__N__663ca8ad_4_k_cu_b0dea820_258136ignoreE
	.align		8
        /*0038*/ 	.dword	_ZN40_INTERNAL_663ca8ad_4_k_cu_b0dea820_258134cuda3std3__419piecewise_constructE
	.align		8
        /*0040*/ 	.dword	_ZN40_INTERNAL_663ca8ad_4_k_cu_b0dea820_258134cuda3std3__48in_placeE
	.align		8
        /*0048*/ 	.dword	_ZN40_INTERNAL_663ca8ad_4_k_cu_b0dea820_258134cuda3std6ranges3__45__cpo4swapE
	.align		8
        /*0050*/ 	.dword	_ZN40_INTERNAL_663ca8ad_4_k_cu_b0dea820_258134cuda3std6ranges3__45__cpo9iter_moveE
	.align		8
        /*0058*/ 	.dword	_ZN40_INTERNAL_663ca8ad_4_k_cu_b0dea820_258134cute7productE
	.align		8
        /*0060*/ 	.dword	_ZN40_INTERNAL_663ca8ad_4_k_cu_b0dea820_258134cute1_E
	.align		8
        /*0068*/ 	.dword	$str$22
	.align		8
        /*0070*/ 	.dword	$str$23


//--------------------- .text._ZN7cutlass13device_kernelINS_4gemm6kernel13GemmUniversalIN4cute5tupleIJiiiiEEENS1_10collective13CollectiveMmaINS1_34MainloopSm90TmaGmmaWarpSpecializedILi18ENS5_IJNS4_1CILi2EEENSA_ILi1EEESC_EEENS1_32KernelTmaWarpSpecializedPingpongEEENS5_IJNSA_ILi64EEENSA_ILi128EEENSA_ILi32EEEEEENS_6half_tENS5_IJlSC_lEEESK_SL_NS4_8TiledMMAINS4_8MMA_AtomIJNS4_4SM904GMMA26MMA_64x128x16_F32F16F16_SSILNSP_5MajorE0ELSR_0ELNSP_7ScaleInE1ELSS_1EEEEEENS4_6LayoutINS5_IJSC_SC_SC_EEENS5_IJNSA_ILi0EEESX_SX_EEEEENS5_IJNS4_10UnderscoreES10_S10_EEEEENS4_13SM90_TMA_LOADENS4_14ComposedLayoutINS4_7SwizzleILi2ELi4ELi3EEENS4_18smem_ptr_flag_bitsILi16EEENSV_INS5_IJNSA_ILi8EEESI_EEENS5_IJSI_SC_EEEEEEEvNS4_8identityENS4_23SM90_TMA_LOAD_MULTICASTES1D_vS1E_EENS_8epilogue10collective6detail29Sm90TmaWarpSpecializedAdapterINS1I_15DefaultEpilogueISK_SL_SL_NS1H_6thread17LinearCombinationISK_Li1EffLNS1M_9ScaleType4KindE0ELNS_15FloatRoundStyleE2ESK_EENS1_15EpilogueDefaultEEEEEvvEEEEvNT_6ParamsE --------------------------
	.section	.text._ZN7cutlass13device_kernelINS_4gemm6kernel13GemmUniversalIN4cute5tupleIJiiiiEEENS1_10collective13CollectiveMmaINS1_34MainloopSm90TmaGmmaWarpSpecializedILi18ENS5_IJNS4_1CILi2EEENSA_ILi1EEESC_EEENS1_32KernelTmaWarpSpecializedPingpongEEENS5_IJNSA_ILi64EEENSA_ILi128EEENSA_ILi32EEEEEENS_6half_tENS5_IJlSC_lEEESK_SL_NS4_8TiledMMAINS4_8MMA_AtomIJNS4_4SM904GMMA26MMA_64x128x16_F32F16F16_SSILNSP_5MajorE0ELSR_0ELNSP_7ScaleInE1ELSS_1EEEEEENS4_6LayoutINS5_IJSC_SC_SC_EEENS5_IJNSA_ILi0EEESX_SX_EEEEENS5_IJNS4_10UnderscoreES10_S10_EEEEENS4_13SM90_TMA_LOADENS4_14ComposedLayoutINS4_7SwizzleILi2ELi4ELi3EEENS4_18smem_ptr_flag_bitsILi16EEENSV_INS5_IJNSA_ILi8EEESI_EEENS5_IJSI_SC_EEEEEEEvNS4_8identityENS4_23SM90_TMA_LOAD_MULTICASTES1D_vS1E_EENS_8epilogue10collective6detail29Sm90TmaWarpSpecializedAdapterINS1I_15DefaultEpilogueISK_SL_SL_NS1H_6thread17LinearCombinationISK_Li1EffLNS1M_9ScaleType4KindE0ELNS_15FloatRoundStyleE2ESK_EENS1_15EpilogueDefaultEEEEEvvEEEEvNT_6ParamsE,"ax",@progbits
	.align	128
.text._ZN7cutlass13device_kernelINS_4gemm6kernel13GemmUniversalIN4cute5tupleIJiiiiEEENS1_10collective13CollectiveMmaINS1_34MainloopSm90TmaGmmaWarpSpecializedILi18ENS5_IJNS4_1CILi2EEENSA_ILi1EEESC_EEENS1_32KernelTmaWarpSpecializedPingpongEEENS5_IJNSA_ILi64EEENSA_ILi128EEENSA_ILi32EEEEEENS_6half_tENS5_IJlSC_lEEESK_SL_NS4_8TiledMMAINS4_8MMA_AtomIJNS4_4SM904GMMA26MMA_64x128x16_F32F16F16_SSILNSP_5MajorE0ELSR_0ELNSP_7ScaleInE1ELSS_1EEEEEENS4_6LayoutINS5_IJSC_SC_SC_EEENS5_IJNSA_ILi0EEESX_SX_EEEEENS5_IJNS4_10UnderscoreES10_S10_EEEEENS4_13SM90_TMA_LOADENS4_14ComposedLayoutINS4_7SwizzleILi2ELi4ELi3EEENS4_18smem_ptr_flag_bitsILi16EEENSV_INS5_IJNSA_ILi8EEESI_EEENS5_IJSI_SC_EEEEEEEvNS4_8identityENS4_23SM90_TMA_LOAD_MULTICASTES1D_vS1E_EENS_8epilogue10collective6detail29Sm90TmaWarpSpecializedAdapterINS1I_15DefaultEpilogueISK_SL_SL_NS1H_6thread17LinearCombinationISK_Li1EffLNS1M_9ScaleType4KindE0ELNS_15FloatRoundStyleE2ESK_EENS1_15EpilogueDefaultEEEEEvvEEEEvNT_6ParamsE:
        .type           _ZN7cutlass13device_kernelINS_4gemm6kernel13GemmUniversalIN4cute5tupleIJiiiiEEENS1_10collective13CollectiveMmaINS1_34MainloopSm90TmaGmmaWarpSpecializedILi18ENS5_IJNS4_1CILi2EEENSA_ILi1EEESC_EEENS1_32KernelTmaWarpSpecializedPingpongEEENS5_IJNSA_ILi64EEENSA_ILi128EEENSA_ILi32EEEEEENS_6half_tENS5_IJlSC_lEEESK_SL_NS4_8TiledMMAINS4_8MMA_AtomIJNS4_4SM904GMMA26MMA_64x128x16_F32F16F16_SSILNSP_5MajorE0ELSR_0ELNSP_7ScaleInE1ELSS_1EEEEEENS4_6LayoutINS5_IJSC_SC_SC_EEENS5_IJNSA_ILi0EEESX_SX_EEEEENS5_IJNS4_10UnderscoreES10_S10_EEEEENS4_13SM90_TMA_LOADENS4_14ComposedLayoutINS4_7SwizzleILi2ELi4ELi3EEENS4_18smem_ptr_flag_bitsILi16EEENSV_INS5_IJNSA_ILi8EEESI_EEENS5_IJSI_SC_EEEEEEEvNS4_8identityENS4_23SM90_TMA_LOAD_MULTICASTES1D_vS1E_EENS_8epilogue10collective6detail29Sm90TmaWarpSpecializedAdapterINS1I_15DefaultEpilogueISK_SL_SL_NS1H_6thread17LinearCombinationISK_Li1EffLNS1M_9ScaleType4KindE0ELNS_15FloatRoundStyleE2ESK_EENS1_15EpilogueDefaultEEEEEvvEEEEvNT_6ParamsE,@function
        .size           _ZN7cutlass13device_kernelINS_4gemm6kernel13GemmUniversalIN4cute5tupleIJiiiiEEENS1_10collective13CollectiveMmaINS1_34MainloopSm90TmaGmmaWarpSpecializedILi18ENS5_IJNS4_1CILi2EEENSA_ILi1EEESC_EEENS1_32KernelTmaWarpSpecializedPingpongEEENS5_IJNSA_ILi64EEENSA_ILi128EEENSA_ILi32EEEEEENS_6half_tENS5_IJlSC_lEEESK_SL_NS4_8TiledMMAINS4_8MMA_AtomIJNS4_4SM904GMMA26MMA_64x128x16_F32F16F16_SSILNSP_5MajorE0ELSR_0ELNSP_7ScaleInE1ELSS_1EEEEEENS4_6LayoutINS5_IJSC_SC_SC_EEENS5_IJNSA_ILi0EEESX_SX_EEEEENS5_IJNS4_10UnderscoreES10_S10_EEEEENS4_13SM90_TMA_LOADENS4_14ComposedLayoutINS4_7SwizzleILi2ELi4ELi3EEENS4_18smem_ptr_flag_bitsILi16EEENSV_INS5_IJNSA_ILi8EEESI_EEENS5_IJSI_SC_EEEEEEEvNS4_8identityENS4_23SM90_TMA_LOAD_MULTICASTES1D_vS1E_EENS_8epilogue10collective6detail29Sm90TmaWarpSpecializedAdapterINS1I_15DefaultEpilogueISK_SL_SL_NS1H_6thread17LinearCombinationISK_Li1EffLNS1M_9ScaleType4KindE0ELNS_15FloatRoundStyleE2ESK_EENS1_15EpilogueDefaultEEEEEvvEEEEvNT_6ParamsE,(.L_x_230 - _ZN7cutlass13device_kernelINS_4gemm6kernel13GemmUniversalIN4cute5tupleIJiiiiEEENS1_10collective13CollectiveMmaINS1_34MainloopSm90TmaGmmaWarpSpecializedILi18ENS5_IJNS4_1CILi2EEENSA_ILi1EEESC_EEENS1_32KernelTmaWarpSpecializedPingpongEEENS5_IJNSA_ILi64EEENSA_ILi128EEENSA_ILi32EEEEEENS_6half_tENS5_IJlSC_lEEESK_SL_NS4_8TiledMMAINS4_8MMA_AtomIJNS4_4SM904GMMA26MMA_64x128x16_F32F16F16_SSILNSP_5MajorE0ELSR_0ELNSP_7ScaleInE1ELSS_1EEEEEENS4_6LayoutINS5_IJSC_SC_SC_EEENS5_IJNSA_ILi0EEESX_SX_EEEEENS5_IJNS4_10UnderscoreES10_S10_EEEEENS4_13SM90_TMA_LOADENS4_14ComposedLayoutINS4_7SwizzleILi2ELi4ELi3EEENS4_18smem_ptr_flag_bitsILi16EEENSV_INS5_IJNSA_ILi8EEESI_EEENS5_IJSI_SC_EEEEEEEvNS4_8identityENS4_23SM90_TMA_LOAD_MULTICASTES1D_vS1E_EENS_8epilogue10collective6detail29Sm90TmaWarpSpecializedAdapterINS1I_15DefaultEpilogueISK_SL_SL_NS1H_6thread17LinearCombinationISK_Li1EffLNS1M_9ScaleType4KindE0ELNS_15FloatRoundStyleE2ESK_EENS1_15EpilogueDefaultEEEEEvvEEEEvNT_6ParamsE)
        .other          _ZN7cutlass13device_kernelINS_4gemm6kernel13GemmUniversalIN4cute5tupleIJiiiiEEENS1_10collective13CollectiveMmaINS1_34MainloopSm90TmaGmmaWarpSpecializedILi18ENS5_IJNS4_1CILi2EEENSA_ILi1EEESC_EEENS1_32KernelTmaWarpSpecializedPingpongEEENS5_IJNSA_ILi64EEENSA_ILi128EEENSA_ILi32EEEEEENS_6half_tENS5_IJlSC_lEEESK_SL_NS4_8TiledMMAINS4_8MMA_AtomIJNS4_4SM904GMMA26MMA_64x128x16_F32F16F16_SSILNSP_5MajorE0ELSR_0ELNSP_7ScaleInE1ELSS_1EEEEEENS4_6LayoutINS5_IJSC_SC_SC_EEENS5_IJNSA_ILi0EEESX_SX_EEEEENS5_IJNS4_10UnderscoreES10_S10_EEEEENS4_13SM90_TMA_LOADENS4_14ComposedLayoutINS4_7SwizzleILi2ELi4ELi3EEENS4_18smem_ptr_flag_bitsILi16EEENSV_INS5_IJNSA_ILi8EEESI_EEENS5_IJSI_SC_EEEEEEEvNS4_8identityENS4_23SM90_TMA_LOAD_MULTICASTES1D_vS1E_EENS_8epilogue10collective6detail29Sm90TmaWarpSpecializedAdapterINS1I_15DefaultEpilogueISK_SL_SL_NS1H_6thread17LinearCombinationISK_Li1EffLNS1M_9ScaleType4KindE0ELNS_15FloatRoundStyleE2ESK_EENS1_15EpilogueDefaultEEEEEvvEEEEvNT_6ParamsE,@"STO_CUDA_ENTRY STV_DEFAULT"
_ZN7cutlass13device_kernelINS_4gemm6kernel13GemmUniversalIN4cute5tupleIJiiiiEEENS1_10collective13CollectiveMmaINS1_34MainloopSm90TmaGmmaWarpSpecializedILi18ENS5_IJNS4_1CILi2EEENSA_ILi1EEESC_EEENS1_32KernelTmaWarpSpecializedPingpongEEENS5_IJNSA_ILi64EEENSA_ILi128EEENSA_ILi32EEEEEENS_6half_tENS5_IJlSC_lEEESK_SL_NS4_8TiledMMAINS4_8MMA_AtomIJNS4_4SM904GMMA26MMA_64x128x16_F32F16F16_SSILNSP_5MajorE0ELSR_0ELNSP_7ScaleInE1ELSS_1EEEEEENS4_6LayoutINS5_IJSC_SC_SC_EEENS5_IJNSA_ILi0EEESX_SX_EEEEENS5_IJNS4_10UnderscoreES10_S10_EEEEENS4_13SM90_TMA_LOADENS4_14ComposedLayoutINS4_7SwizzleILi2ELi4ELi3EEENS4_18smem_ptr_flag_bitsILi16EEENSV_INS5_IJNSA_ILi8EEESI_EEENS5_IJSI_SC_EEEEEEEvNS4_8identityENS4_23SM90_TMA_LOAD_MULTICASTES1D_vS1E_EENS_8epilogue10collective6detail29Sm90TmaWarpSpecializedAdapterINS1I_15DefaultEpilogueISK_SL_SL_NS1H_6thread17LinearCombinationISK_Li1EffLNS1M_9ScaleType4KindE0ELNS_15FloatRoundStyleE2ESK_EENS1_15EpilogueDefaultEEEEEvvEEEEvNT_6ParamsE:
[----:B------:R-:W0:Y:S02]  /*0000*/  LDC R1, c[0x0][0x28] ;  /* 0x00000a00ff017b82 */ /* 0x000e240000000800 */
[----:B0-----:R-:W-:Y:S01]  /*0010*/  VIADD R1, R1, 0xfffffff8 ;  /* 0xfffffff801017836 */ /* 0x001fe20000000000 */
[----:B------:R-:W0:Y:S01]  /*0020*/  S2R R4, SR_TID.X ;  /* 0x0000000000047919 */ /* 0x000e220000002100 */
[----:B------:R-:W-:Y:S01]  /*0030*/  ELECT P0, URZ, PT ;  /* 0x00000000003f782f */ /* 0x000fe20003800000 */
[----:B------:R-:W-:Y:S01]  /*0040*/  BSSY B0, `(.L_x_0) ;  /* 0x000000f000007945 */ /* 0x000fe20003800000 */
[--C-:B0-----:R-:W-:Y:S02]  /*0050*/  SHF.R.U32.HI R2, RZ, 0x5, R4.reuse ;  /* 0x00000005ff027819 */ /* 0x101fe40000011604 */
[----:B------:R-:W-:-:S03]  /*0060*/  SHF.R.U32.HI R7, RZ, 0x7, R4 ;  /* 0x00000007ff077819 */ /* 0x000fc60000011604 */
[----:B------:R-:W0:Y:S04]  /*0070*/  SHFL.IDX PT, R5, R2, RZ, 0x1f ;  /* 0x00001fff02057589 */ /* 0x000e2800000e0000 */
[----:B------:R1:W2:Y:S01]  /*0080*/  SHFL.IDX PT, R10, R7, RZ, 0x1f ;  /* 0x00001fff070a7589 */ /* 0x0002a200000e0000 */
[----:B0-----:R-:W-:-:S13]  /*0090*/  ISETP.NE.OR P0, PT, R5, RZ, !P0 ;  /* 0x000000ff0500720c */ /* 0x001fda0004705670 */
[----:B-12---:R-:W-:Y:S05]  /*00a0*/  @P0 BRA `(.L_x_1) ;  /* 0x0000000000200947 */ /* 0x006fea0003800000 */
[----:B------:R-:W-:Y:S02]  /*00b0*/  ULDC.64 UR4, c[0x0][0x198] ;  /* 0x0000660000047ab9 */ /* 0x000fe40000000a00 */
[----:B------:R-:W-:Y:S02]  /*00c0*/  UIADD3 UR6, UP0, UR4, 0xf0, URZ ;  /* 0x000000f004067890 */ /* 0x000fe4000ff1e03f */
[----:B------:R-:W-:Y:S02]  /*00d0*/  UIADD3 UR4, UP1, UR4, 0x1f0, URZ ;  /* 0x000001f004047890 */ /* 0x000fe4000ff3e03f */
[----:B------:R-:W-:Y:S02]  /*00e0*/  UIADD3.X UR7, URZ, UR5, URZ, UP0, !UPT ;  /* 0x000000053f077290 */ /* 0x000fe400087fe43f */
[----:B------:R-:W-:-:S07]  /*00f0*/  UIADD3.X UR5, URZ, UR5, URZ, UP1, !UPT ;  /* 0x000000053f057290 */ /* 0x000fce0008ffe43f */
[----:B------:R0:W-:Y:S02]  /*0100*/  UTMACCTL.PF [UR6] ;  /* 0x00000000060079b9 */ /* 0x0001e40008040000 */
[----:B------:R0:W-:Y:S02]  /*0110*/  UTMACCTL.PF [UR4] ;  /* 0x00000000040079b9 */ /* 0x0001e40008040000 */
[----:B0-----:R-:W-:Y:S01]  /*0120*/  NOP ;  /* 0x0000000000007918 */ /* 0x001fe20000000000 */
.L_x_1:
[----:B------:R-:W-:Y:S05]  /*0130*/  BSYNC B0 ;  /* 0x0000000000007941 */ /* 0x000fea0003800000 */
.L_x_0:
[----:B------:R-:W0:Y:S01]  /*0140*/  SHFL.IDX PT, R8, R2, RZ, 0x1f ;  /* 0x00001fff02087589 */ /* 0x000e2200000e0000 */
[----:B------:R-:W-:-:S04]  /*0150*/  SHF.R.S32.HI R3, RZ, 0x1f, R4 ;  /* 0x0000001fff037819 */ /* 0x000fc80000011404 */
[----:B------:R-:W-:Y:S02]  /*0160*/  LEA.HI R3, R3, R4, RZ, 0x7 ;  /* 0x0000000403037211 */ /* 0x000fe400078f38ff */
[----:B0-----:R-:W-:-:S13]  /*0170*/  ISETP.NE.AND P0, PT, R8, RZ, PT ;  /* 0x000000ff0800720c */ /* 0x001fda0003f05270 */
[----:B------:R-:W-:Y:S05]  /*0180*/  @P0 BRA `(.L_x_2) ;  /* 0x0000000000d40947 */ /* 0x000fea0003800000 */
[----:B------:R-:W-:Y:S01]  /*0190*/  ELECT P0, URZ, PT ;  /* 0x00000000003f782f */ /* 0x000fe20003800000 */
[----:B------:R-:W-:-:S12]  /*01a0*/  BSSY B0, `(.L_x_2) ;  /* 0x0000033000007945 */ /* 0x000fd80003800000 */
[----:B------:R-:W-:Y:S05]  /*01b0*/  @!P0 BRA `(.L_x_3) ;  /* 0x0000000000c48947 */ /* 0x000fea0003800000 */
[----:B------:R-:W0:Y:S01]  /*01c0*/  S2UR UR8, SR_CgaCtaId ;  /* 0x00000000000879c3 */ /* 0x000e220000008800 */
[----:B------:R-:W-:Y:S01]  /*01d0*/  UMOV UR4, 0x400 ;  /* 0x0000040000047882 */ /* 0x000fe20000000000 */
[----:B------:R-:W-:Y:S01]  /*01e0*/  UMOV UR5, 0x1 ;  /* 0x0000000100057882 */ /* 0x000fe20000000000 */
[----:B------:R-:W-:Y:S02]  /*01f0*/  UMOV UR6, 0x2 ;  /* 0x0000000200067882 */ /* 0x000fe40000000000 */
[----:B------:R-:W-:-:S04]  /*0200*/  UIADD3 UR6, -UR6, 0x100000, URZ ;  /* 0x0010000006067890 */ /* 0x000fc8000fffe13f */
[----:B------:R-:W-:Y:S02]  /*0210*/  USHF.L.U32 UR7, UR6, 0xb, URZ ;  /* 0x0000000b06077899 */ /* 0x000fe4000800063f */
[----:B------:R-:W-:Y:S02]  /*0220*/  USHF.L.U32 UR6, UR6, 0x1, URZ ;  /* 0x0000000106067899 */ /* 0x000fe4000800063f */
[----:B0-----:R-:W-:Y:S02]  /*0230*/  ULEA UR8, UR8, UR4, 0x18 ;  /* 0x0000000408087291 */ /* 0x001fe4000f8ec03f */
[----:B------:R-:W-:-:S04]  /*0240*/  UIADD3 UR4, -UR5, 0x100000, URZ ;  /* 0x0010000005047890 */ /* 0x000fc8000fffe13f */
[----:B------:R-:W-:Y:S02]  /*0250*/  USHF.L.U32 UR5, UR4, 0xb, URZ ;  /* 0x0000000b04057899 */ /* 0x000fe4000800063f */
[----:B------:R-:W-:Y:S01]  /*0260*/  USHF.L.U32 UR4, UR4, 0x1, URZ ;  /* 0x0000000104047899 */ /* 0x000fe2000800063f */
[----:B------:R-:W0:Y:S11]  /*0270*/  FENCE.VIEW.ASYNC.S ;  /* 0x00000000000073c6 */ /* 0x000e360000000000 */
[----:B0-----:R0:W1:Y:S01]  /*0280*/  SYNCS.EXCH.64 URZ, [UR8], UR4 ;  /* 0x00000004083f75b2 */ /* 0x0010620008000100 */
[----:B------:R0:W2:Y:S01]  /*0290*/  SYNCS.EXCH.64 URZ, [UR8+0x90], UR6 ;  /* 0x00009006083f75b2 */ /* 0x0000a20008000100 */
[----:B------:R0:W3:Y:S01]  /*02a0*/  SYNCS.EXCH.64 URZ, [UR8+0x8], UR4 ;  /* 0x00000804083f75b2 */ /* 0x0000e20008000100 */
[----:B------:R0:W4:Y:S01]  /*02b0*/  SYNCS.EXCH.64 URZ, [UR8+0x98], UR6 ;  /* 0x00009806083f75b2 */ /* 0x0001220008000100 */
[----:B------:R0:W0:Y:S01]  /*02c0*/  SYNCS.EXCH.64 URZ, [UR8+0x10], UR4 ;  /* 0x00001004083f75b2 */ /* 0x0000220008000100 */
        /* <DEDUP_REMOVED lines=31> */
[----:B-1234-:R-:W-:Y:S01]  /*04c0*/  NOP ;  /* 0x0000000000007918 */ /* 0x01efe20000000000 */
.L_x_3:
[----:B0-----:R-:W-:Y:S05]  /*04d0*/  BSYNC B0 ;  /* 0x0000000000007941 */ /* 0x001fea0003800000 */
.L_x_2:
[----:B------:R-:W0:Y:S01]  /*04e0*/  SHFL.IDX PT, R13, R2, RZ, 0x1f ;  /* 0x00001fff020d7589 */ /* 0x000e2200000e0000 */
[----:B------:R-:W1:Y:S01]  /*04f0*/  S2UR UR12, SR_CTAID.X ;  /* 0x00000000000c79c3 */ /* 0x000e620000002500 */
[----:B------:R-:W-:Y:S02]  /*0500*/  LOP3.LUT R3, R3, 0xffffff80, RZ, 0xc0, !PT ;  /* 0xffffff8003037812 */ /* 0x000fe400078ec0ff */
[----:B------:R-:W-:Y:S01]  /*0510*/  ELECT P0, URZ, PT ;  /* 0x00000000003f782f */ /* 0x000fe20003800000 */
[----:B------:R2:W3:Y:S01]  /*0520*/  SHFL.IDX PT, R12, R2, RZ, 0x1f ;  /* 0x00001fff020c7589 */ /* 0x0004e200000e0000 */
[----:B------:R-:W-:Y:S01]  /*0530*/  ELECT P1, URZ, PT ;  /* 0x00000000003f782f */ /* 0x000fe20003820000 */
[----:B------:R-:W-:Y:S01]  /*0540*/  NOP ;  /* 0x0000000000007918 */ /* 0x000fe20000000000 */
[----:B------:R-:W-:Y:S01]  /*0550*/  IMAD.IADD R3, R4, 0x1, -R3 ;  /* 0x0000000104037824 */ /* 0x000fe200078e0a03 */
[----:B------:R-:W4:Y:S01]  /*0560*/  S2R R6, SR_CTAID.Y ;  /* 0x0000000000067919 */ /* 0x000f220000002600 */
[----:B------:R-:W-:Y:S01]  /*0570*/  ULDC UR4, c[0x0][0x150] ;  /* 0x0000540000047ab9 */ /* 0x000fe20000000800 */
[----:B------:R-:W5:Y:S01]  /*0580*/  LDC R14, c[0x0][0x144] ;  /* 0x00005100ff0e7b82 */ /* 0x000f620000000800 */
[----:B------:R-:W-:Y:S01]  /*0590*/  UMOV UR11, 0x80 ;  /* 0x00000080000b7882 */ /* 0x000fe20000000000 */
[----:B------:R-:W-:Y:S01]  /*05a0*/  SHF.R.S32.HI R0, RZ, 0x1f, R3 ;  /* 0x0000001fff007819 */ /* 0x000fe20000011403 */
[----:B------:R-:W-:Y:S01]  /*05b0*/  NOP ;  /* 0x0000000000007918 */ /* 0x000fe20000000000 */
[C---:B------:R-:W-:Y:S01]  /*05c0*/  VIADD R35, R10.reuse, 0xffffffff ;  /* 0xffffffff0a237836 */ /* 0x040fe20000000000 */
[----:B------:R-:W-:Y:S01]  /*05d0*/  ISETP.NE.AND P4, PT, R10, RZ, PT ;  /* 0x000000ff0a00720c */ /* 0x000fe20003f85270 */
[----:B------:R-:W-:Y:S01]  /*05e0*/  IMAD.MOV.U32 R89, RZ, RZ, 0x1 ;  /* 0x00000001ff597424 */ /* 0x000fe200078e00ff */
[----:B------:R-:W-:Y:S01]  /*05f0*/  LEA.HI R9, R0, R3, RZ, 0x3 ;  /* 0x0000000300097211 */ /* 0x000fe200078f18ff */
[----:B------:R-:W5:Y:S01]  /*0600*/  LDC R15, c[0x0][0x140] ;  /* 0x00005000ff0f7b82 */ /* 0x000f620000000800 */
[----:B------:R-:W-:-:S02]  /*0610*/  ISETP.GE.U32.AND P6, PT, R35, 0x2, PT ;  /* 0x000000022300780c */ /* 0x000fc40003fc6070 */
[--C-:B------:R-:W-:Y:S02]  /*0620*/  SHF.R.S32.HI R11, RZ, 0x3, R9.reuse ;  /* 0x00000003ff0b7819 */ /* 0x100fe40000011409 */
[----:B--2---:R-:W-:Y:S02]  /*0630*/  SHF.R.S32.HI R2, RZ, 0x1f, R9 ;  /* 0x0000001fff027819 */ /* 0x004fe40000011409 */
[----:B------:R-:W-:Y:S01]  /*0640*/  SHF.R.S32.HI R9, RZ, 0x1f, R8 ;  /* 0x0000001fff097819 */ /* 0x000fe20000011408 */
[----:B------:R-:W2:Y:S01]  /*0650*/  LDC R25, c[0x0][0x148] ;  /* 0x00005200ff197b82 */ /* 0x000ea20000000800 */
[----:B0-----:R-:W-:Y:S02]  /*0660*/  ISETP.NE.OR P0, PT, R13, RZ, !P0 ;  /* 0x000000ff0d00720c */ /* 0x001fe40004705670 */
[----:B-1----:R-:W-:Y:S02]  /*0670*/  I2FP.F32.U32 R13, UR12 ;  /* 0x0000000c000d7c45 */ /* 0x002fe40008201000 */
[----:B------:R-:W-:-:S02]  /*0680*/  LEA.HI R2, R2, R11, RZ, 0x2 ;  /* 0x0000000b02027211 */ /* 0x000fc400078f10ff */
[----:B------:R-:W-:Y:S01]  /*0690*/  LEA.HI R9, R9, R8, RZ, 0x2 ;  /* 0x0000000809097211 */ /* 0x000fe200078f10ff */
[----:B------:R-:W-:Y:S01]  /*06a0*/  FMUL R13, R13, UR4 ;  /* 0x000000040d0d7c20 */ /* 0x000fe20008400000 */
[----:B---3--:R-:W-:Y:S01]  /*06b0*/  ISETP.NE.OR P1, PT, R12, RZ, !P1 ;  /* 0x000000ff0c00720c */ /* 0x008fe20004f25670 */
[----:B------:R-:W-:Y:S01]  /*06c0*/  ULDC UR4, c[0x0][0x154] ;  /* 0x0000550000047ab9 */ /* 0x000fe20000000800 */
[----:B------:R-:W-:Y:S02]  /*06d0*/  LOP3.LUT R12, R2, 0xfffffffc, RZ, 0xc0, !PT ;  /* 0xfffffffc020c7812 */ /* 0x000fe400078ec0ff */
[----:B------:R-:W-:Y:S01]  /*06e0*/  LOP3.LUT R9, R9, 0x3ffffffc, RZ, 0xc0, !PT ;  /* 0x3ffffffc09097812 */ /* 0x000fe200078ec0ff */
[----:B------:R-:W0:Y:S01]  /*06f0*/  F2I.U32.TRUNC.NTZ R13, R13 ;  /* 0x0000000d000d7305 */ /* 0x000e22000020f000 */
[----:B------:R-:W-:Y:S01]  /*0700*/  SHF.R.S32.HI R2, RZ, 0x1f, R5 ;  /* 0x0000001fff027819 */ /* 0x000fe20000011405 */
[----:B------:R-:W-:Y:S01]  /*0710*/  IMAD.IADD R12, R11, 0x1, -R12 ;  /* 0x000000010b0c7824 */ /* 0x000fe200078e0a0c */
[----:B------:R-:W-:Y:S01]  /*0720*/  VOTEU.ALL UP1, P0 ;  /* 0x00000000003f7886 */ /* 0x000fe20000020000 */
[----:B------:R-:W-:Y:S01]  /*0730*/  IMAD.IADD R9, R8, 0x1, -R9 ;  /* 0x0000000108097824 */ /* 0x000fe200078e0a09 */
[----:B------:R-:W-:Y:S01]  /*0740*/  LEA.HI R2, R2, R5, RZ, 0x2 ;  /* 0x0000000502027211 */ /* 0x000fe200078f10ff */
[----:B------:R-:W-:Y:S01]  /*0750*/  VOTEU.ALL UP0, P0 ;  /* 0x00000000003f7886 */ /* 0x000fe20000000000 */
[----:B----4-:R-:W-:Y:S01]  /*0760*/  I2FP.F32.U32 R8, R6 ;  /* 0x0000000600087245 */ /* 0x010fe20000201000 */
[----:B------:R-:W-:Y:S01]  /*0770*/  IMAD R9, R9, 0x4, R12 ;  /* 0x0000000409097824 */ /* 0x000fe200078e020c */
[----:B------:R-:W-:Y:S01]  /*0780*/  LOP3.LUT R2, R2, 0xfffffffc, RZ, 0xc0, !PT ;  /* 0xfffffffc02027812 */ /* 0x000fe200078ec0ff */
[----:B------:R-:W-:Y:S01]  /*0790*/  VOTEU.ALL UP2, P1 ;  /* 0x00000000003f7886 */ /* 0x000fe20000840000 */
[----:B------:R-:W1:Y:S01]  /*07a0*/  @!UP1 S2UR UR7, SR_CgaCtaId ;  /* 0x00000000000799c3 */ /* 0x000e620000008800 */
[----:B------:R-:W-:Y:S01]  /*07b0*/  FMUL R8, R8, UR4 ;  /* 0x0000000408087c20 */ /* 0x000fe20008400000 */
[----:B------:R-:W-:Y:S01]  /*07c0*/  IMAD.SHL.U32 R88, R9, 0x4, RZ ;  /* 0x0000000409587824 */ /* 0x000fe200078e00ff */
[----:B------:R-:W-:Y:S01]  /*07d0*/  UMOV UR4, 0x20 ;  /* 0x0000002000047882 */ /* 0x000fe20000000000 */
[----:B------:R-:W-:Y:S01]  /*07e0*/  IMAD.IADD R5, R5, 0x1, -R2 ;  /* 0x0000000105057824 */ /* 0x000fe200078e0a02 */
[----:B------:R-:W-:Y:S01]  /*07f0*/  LEA.HI R2, R9, R9, RZ, 0x1 ;  /* 0x0000000909027211 */ /* 0x000fe200078f08ff */
[----:B0-----:R-:W-:Y:S01]  /*0800*/  IMAD.MOV R13, RZ, RZ, -R13 ;  /* 0x000000ffff0d7224 */ /* 0x001fe200078e0a0d */
[----:B------:R-:W0:Y:S01]  /*0810*/  F2I.U32.TRUNC.NTZ R8, R8 ;  /* 0x0000000800087305 */ /* 0x000e22000020f000 */
[----:B------:R-:W3:Y:S01]  /*0820*/  @!UP2 S2UR UR10, SR_CgaCtaId ;  /* 0x00000000000aa9c3 */ /* 0x000ee20000008800 */
[----:B------:R-:W-:Y:S01]  /*0830*/  LOP3.LUT R2, R2, 0xfffffffe, RZ, 0xc0, !PT ;  /* 0xfffffffe02027812 */ /* 0x000fe200078ec0ff */
[----:B-----5:R-:W-:Y:S01]  /*0840*/  IMAD R21, R14, R13, UR12 ;  /* 0x0000000c0e157e24 */ /* 0x020fe2000f8e020d */
[----:B------:R-:W-:Y:S01]  /*0850*/  @!UP1 UMOV UR6, 0x400 ;  /* 0x0000040000069882 */ /* 0x000fe20000000000 */
[----:B------:R-:W-:-:S04]  /*0860*/  @!UP1 UIADD3 UR4, -UR4, 0x100000, URZ ;  /* 0x0010000004049890 */ /* 0x000fc8000fffe13f */
[----:B------:R-:W-:Y:S02]  /*0870*/  @!UP1 USHF.L.U32 UR5, UR4, 0xb, URZ ;  /* 0x0000000b04059899 */ /* 0x000fe4000800063f */
[----:B------:R-:W-:Y:S01]  /*0880*/  @!UP1 USHF.L.U32 UR4, UR4, 0x1, URZ ;  /* 0x0000000104049899 */ /* 0x000fe2000800063f */
[C---:B------:R-:W-:Y:S01]  /*0890*/  LOP3.LUT R88, R9.reuse, 0xc, R88, 0x78, !PT ;  /* 0x0000000c09587812 */ /* 0x040fe200078e7858 */
[----:B------:R-:W-:Y:S01]  /*08a0*/  IMAD.IADD R2, R9, 0x1, -R2 ;  /* 0x0000000109027824 */ /* 0x000fe200078e0a02 */
[----:B------:R-:W-:Y:S01]  /*08b0*/  @!UP2 UMOV UR9, 0x400 ;  /* 0x000004000009a882 */ /* 0x000fe20000000000 */
[----:B------:R-:W-:Y:S01]  /*08c0*/  VOTEU.ALL UP3, P1 ;  /* 0x00000000003f7886 */ /* 0x000fe20000860000 */
[----:B------:R-:W-:Y:S01]  /*08d0*/  VOTEU.ALL UP4, P1 ;  /* 0x00000000003f7886 */ /* 0x000fe20000880000 */
[----:B------:R-:W-:Y:S01]  /*08e0*/  VOTEU.ALL UP5, P1 ;  /* 0x00000000003f7886 */ /* 0x000fe200008a0000 */
[----:B------:R-:W-:Y:S01]  /*08f0*/  ISETP.NE.AND P3, PT, R2, R21, PT ;  /* 0x000000150200720c */ /* 0x000fe20003f65270 */
[----:B------:R4:W4:Y:S01]  /*0900*/  SHFL.IDX PT, R14, R7, RZ, 0x1f ;  /* 0x00001fff070e7589 */ /* 0x00092200000e0000 */
[----:B------:R-:W-:Y:S01]  /*0910*/  ISETP.EQ.U32.AND P2, PT, R15, 0x1, PT ;  /* 0x000000010f00780c */ /* 0x000fe20003f42070 */
[----:B0-----:R-:W-:Y:S01]  /*0920*/  IMAD.MOV R20, RZ, RZ, -R8 ;  /* 0x000000ffff147224 */ /* 0x001fe200078e0a08 */
[----:B-1----:R-:W-:-:S02]  /*0930*/  @!UP1 ULEA UR8, UR7, UR6, 0x18 ;  /* 0x0000000607089291 */ /* 0x002fc4000f8ec03f */
[----:B------:R-:W-:-:S04]  /*0940*/  @!UP2 UIADD3 UR6, -UR11, 0x100000, URZ ;  /* 0x001000000b06a890 */ /* 0x000fc8000fffe13f */
[----:B------:R-:W-:Y:S02]  /*0950*/  @!UP2 USHF.L.U32 UR7, UR6, 0xb, URZ ;  /* 0x0000000b0607a899 */ /* 0x000fe4000800063f */
[----:B------:R-:W-:Y:S01]  /*0960*/  @!UP2 USHF.L.U32 UR6, UR6, 0x1, URZ ;  /* 0x000000010606a899 */ /* 0x000fe2000800063f */
[----:B--2---:R-:W-:Y:S01]  /*0970*/  IMAD R9, R25, R20, R6 ;  /* 0x0000001419097224 */ /* 0x004fe200078e0206 */
[----:B------:R-:W-:Y:S01]  /*0980*/  VOTEU.ALL UP1, P0 ;  /* 0x00000000003f7886 */ /* 0x000fe20000020000 */
[----:B------:R-:W-:Y:S01]  /*0990*/  LOP3.LUT P0, RZ, R3, 0x7, RZ, 0xc0, !PT ;  /* 0x0000000703ff7812 */ /* 0x000fe2000780c0ff */
[----:B---3--:R-:W-:Y:S01]  /*09a0*/  @!UP2 ULEA UR9, UR10, UR9, 0x18 ;  /* 0x000000090a09a291 */ /* 0x008fe2000f8ec03f */
[----:B------:R-:W-:Y:S01]  /*09b0*/  @P3 LEA.HI R2, R88, R88, RZ, 0x1 ;  /* 0x0000005858023211 */ /* 0x000fe200078f08ff */
[----:B------:R-:W-:Y:S01]  /*09c0*/  VOTEU.ALL UP2, P1 ;  /* 0x00000000003f7886 */ /* 0x000fe20000840000 */
[----:B------:R-:W-:Y:S01]  /*09d0*/  ISETP.NE.AND P1, PT, R5, 0x3, PT ;  /* 0x000000030500780c */ /* 0x000fe20003f25270 */
[----:B------:R-:W0:Y:S02]  /*09e0*/  FENCE.VIEW.ASYNC.S ;  /* 0x00000000000073c6 */ /* 0x000e240000000000 */
[----:B0-----:R0:W1:Y:S01]  /*09f0*/  @!UP0 SYNCS.EXCH.64 URZ, [UR8+0x150], UR4 ;  /* 0x00015004083f85b2 */ /* 0x0010620008000100 */
[----:B------:R-:W-:-:S02]  /*0a00*/  @P3 SHF.R.S32.HI R2, RZ, 0x1, R2 ;  /* 0x00000001ff023819 */ /* 0x000fc40000011402 */
[----:B------:R-:W-:Y:S02]  /*0a10*/  ISETP.EQ.OR P1, PT, R5, RZ, !P1 ;  /* 0x000000ff0500720c */ /* 0x000fe40004f22670 */
[----:B------:R-:W-:Y:S02]  /*0a20*/  @P3 ISETP.NE.AND P5, PT, R2, R9, PT ;  /* 0x000000090200320c */ /* 0x000fe40003fa5270 */
[----:B------:R-:W-:Y:S02]  /*0a30*/  ISETP.LT.U32.AND P0, PT, R88, 0x2, !P0 ;  /* 0x000000025800780c */ /* 0x000fe40004701070 */
[----:B------:R-:W-:Y:S02]  /*0a40*/  ISETP.EQ.AND P1, PT, R10, RZ, P1 ;  /* 0x000000ff0a00720c */ /* 0x000fe40000f22270 */
[----:B------:R-:W-:Y:S02]  /*0a50*/  SEL R2, RZ, 0x1, !P0 ;  /* 0x00000001ff027807 */ /* 0x000fe40004000000 */
[----:B------:R-:W-:-:S02]  /*0a60*/  @P3 SEL R89, RZ, 0x1, P5 ;  /* 0x00000001ff593807 */ /* 0x000fc40002800000 */
[----:B------:R-:W-:Y:S01]  /*0a70*/  SEL R16, RZ, 0x1, !P1 ;  /* 0x00000001ff107807 */ /* 0x000fe20004800000 */
[----:B------:R0:W2:Y:S01]  /*0a80*/  @!UP1 SYNCS.EXCH.64 URZ, [UR8+0x158], UR4 ;  /* 0x00015804083f95b2 */ /* 0x0000a20008000100 */
[----:B------:R-:W-:Y:S01]  /*0a90*/  NOP ;  /* 0x0000000000007918 */ /* 0x000fe20000000000 */
[----:B------:R-:W-:Y:S02]  /*0aa0*/  LOP3.LUT R89, R89, R2, RZ, 0xc0, !PT ;  /* 0x0000000259597212 */ /* 0x000fe400078ec0ff */
[----:B------:R-:W-:Y:S01]  /*0ab0*/  SEL R16, R16, 0x2, P6 ;  /* 0x0000000210107807 */ /* 0x000fe20003000000 */
[----:B------:R0:W3:Y:S01]  /*0ac0*/  @!UP2 SYNCS.EXCH.64 URZ, [UR9+0x130], UR6 ;  /* 0x00013006093fa5b2 */ /* 0x0000e20008000100 */
[----:B------:R0:W0:Y:S01]  /*0ad0*/  @!UP3 SYNCS.EXCH.64 URZ, [UR9+0x138], UR6 ;  /* 0x00013806093fb5b2 */ /* 0x0000220008000100 */
[----:B------:R0:W0:Y:S01]  /*0ae0*/  @!UP4 SYNCS.EXCH.64 URZ, [UR9+0x140], UR6 ;  /* 0x00014006093fc5b2 */ /* 0x0000220008000100 */
[----:B------:R0:W0:Y:S01]  /*0af0*/  @!UP5 SYNCS.EXCH.64 URZ, [UR9+0x148], UR6 ;  /* 0x00014806093fd5b2 */ /* 0x0000220008000100 */
[----:B------:R-:W-:Y:S01]  /*0b00*/  NOP ;  /* 0x0000000000007918 */ /* 0x000fe20000000000 */
[----:B-1--4-:R-:W-:Y:S05]  /*0b10*/  @!P2 BRA `(.L_x_4) ;  /* 0x000000000008a947 */ /* 0x012fea0003800000 */
[----:B0-23--:R-:W-:Y:S01]  /*0b20*/  UCGABAR_ARV ;  /* 0x00000000000079c7 */ /* 0x00dfe20008000000 */
[----:B------:R-:W-:Y:S05]  /*0b30*/  BRA `(.L_x_5) ;  /* 0x0000000000047947 */ /* 0x000fea0003800000 */
.L_x_4:
[----:B0-23--:R-:W-:Y:S01]  /*0b40*/  NOP ;  /* 0x0000000000007918 */ /* 0x00dfe20000000000 */
.L_x_5:
[----:B------:R-:W-:Y:S01]  /*0b50*/  ULDC.64 UR4, c[0x0][0x598] ;  /* 0x0001660000047ab9 */ /* 0x000fe20000000a00 */
[----:B------:R-:W-:Y:S01]  /*0b60*/  ULDC.64 UR36, c[0x0][0x208] ;  /* 0x0000820000247ab9 */ /* 0x000fe20000000a00 */
[----:B------:R-:W-:-:S04]  /*0b70*/  ISETP.NE.U32.AND P0, PT, RZ, UR4, PT ;  /* 0x00000004ff007c0c */ /* 0x000fc8000bf05070 */
[----:B------:R-:W-:-:S13]  /*0b80*/  ISETP.NE.AND.EX P0, PT, RZ, UR5, PT, P0 ;  /* 0x00000005ff007c0c */ /* 0x000fda000bf05300 */
[----:B------:R-:W-:Y:S05]  /*0b90*/  @!P0 BRA `(.L_x_6) ;  /* 0x00000000001c8947 */ /* 0x000fea0003800000 */
[----:B------:R-:W0:Y:S02]  /*0ba0*/  LDC.64 R8, c[0x0][0x598] ;  /* 0x00016600ff087b82 */ /* 0x000e240000000a00 */
[----:B0-----:R-:W2:Y:S02]  /*0bb0*/  LDG.E.64 R8, desc[UR36][R8.64] ;  /* 0x0000002408087981 */ /* 0x001ea4000c1e1b00 */
[----:B--2---:R-:W-:-:S04]  /*0bc0*/  ISETP.NE.U32.AND P0, PT, R8, RZ, PT ;  /* 0x000000ff0800720c */ /* 0x004fc80003f05070 */
[----:B------:R-:W-:-:S13]  /*0bd0*/  ISETP.NE.AND.EX P0, PT, R9, RZ, PT, P0 ;  /* 0x000000ff0900720c */ /* 0x000fda0003f05300 */
[----:B------:R-:W-:Y:S05]  /*0be0*/  @!P0 BRA `(.L_x_6) ;  /* 0x0000000000088947 */ /* 0x000fea0003800000 */
[----:B------:R0:W5:Y:S01]  /*0bf0*/  LD.E R90, desc[UR36][R8.64] ;  /* 0x00000024085a7980 */ /* 0x000162000c101900 */
[----:B------:R-:W-:Y:S05]  /*0c00*/  BRA `(.L_x_7) ;  /* 0x0000000000247947 */ /* 0x000fea0003800000 */
.L_x_6:
[----:B------:R-:W-:Y:S02]  /*0c10*/  ULDC.64 UR4, c[0x0][0x588] ;  /* 0x0001620000047ab9 */ /* 0x000fe40000000a00 */
[----:B------:R-:W-:-:S04]  /*0c20*/  ISETP.NE.U32.AND P0, PT, RZ, UR4, PT ;  /* 0x00000004ff007c0c */ /* 0x000fc8000bf05070 */
[----:B------:R-:W-:-:S13]  /*0c30*/  ISETP.NE.AND.EX P0, PT, RZ, UR5, PT, P0 ;  /* 0x00000005ff007c0c */ /* 0x000fda000bf05300 */
[----:B------:R-:W-:Y:S05]  /*0c40*/  @!P0 BRA `(.L_x_8) ;  /* 0x00000000000c8947 */ /* 0x000fea0003800000 */
[----:B------:R-:W0:Y:S02]  /*0c50*/  LDC.64 R90, c[0x0][0x588] ;  /* 0x00016200ff5a7b82 */ /* 0x000e240000000a00 */
[----:B0-----:R1:W5:Y:S01]  /*0c60*/  LDG.E R90, desc[UR36][R90.64] ;  /* 0x000000245a5a7981 */ /* 0x001362000c1e1900 */
[----:B------:R-:W-:Y:S05]  /*0c70*/  BRA `(.L_x_7) ;  /* 0x0000000000087947 */ /* 0x000fea0003800000 */
.L_x_8:
[----:B------:R-:W-:Y:S02]  /*0c80*/  ULDC UR4, c[0x0][0x580] ;  /* 0x0001600000047ab9 */ /* 0x000fe40000000800 */
[----:B------:R-:W-:-:S07]  /*0c90*/  IMAD.U32 R90, RZ, RZ, UR4 ;  /* 0x00000004ff5a7e24 */ /* 0x000fce000f8e00ff */
.L_x_7:
[----:B------:R-:W-:Y:S02]  /*0ca0*/  ULDC.64 UR4, c[0x0][0x5a0] ;  /* 0x0001680000047ab9 */ /* 0x000fe40000000a00 */
[----:B------:R-:W-:-:S04]  /*0cb0*/  ISETP.NE.U32.AND P0, PT, RZ, UR4, PT ;  /* 0x00000004ff007c0c */ /* 0x000fc8000bf05070 */
[----:B------:R-:W-:-:S13]  /*0cc0*/  ISETP.NE.AND.EX P0, PT, RZ, UR5, PT, P0 ;  /* 0x00000005ff007c0c */ /* 0x000fda000bf05300 */
[----:B------:R-:W-:Y:S05]  /*0cd0*/  @!P0 BRA `(.L_x_9) ;  /* 0x00000000001c8947 */ /* 0x000fea0003800000 */
[----:B0-----:R-:W0:Y:S02]  /*0ce0*/  LDC.64 R8, c[0x0][0x5a0] ;  /* 0x00016800ff087b82 */ /* 0x001e240000000a00 */
[----:B0-----:R-:W2:Y:S02]  /*0cf0*/  LDG.E.64 R8, desc[UR36][R8.64] ;  /* 0x0000002408087981 */ /* 0x001ea4000c1e1b00 */
[----:B--2---:R-:W-:-:S04]  /*0d00*/  ISETP.NE.U32.AND P0, PT, R8, RZ, PT ;  /* 0x000000ff0800720c */ /* 0x004fc80003f05070 */
[----:B------:R-:W-:-:S13]  /*0d10*/  ISETP.NE.AND.EX P0, PT, R9, RZ, PT, P0 ;  /* 0x000000ff0900720c */ /* 0x000fda0003f05300 */
[----:B------:R-:W-:Y:S05]  /*0d20*/  @!P0 BRA `(.L_x_9) ;  /* 0x0000000000088947 */ /* 0x000fea0003800000 */
[----:B-1----:R0:W5:Y:S01]  /*0d30*/  LD.E R91, desc[UR36][R8.64] ;  /* 0x00000024085b7980 */ /* 0x002162000c101900 */
[----:B------:R-:W-:Y:S05]  /*0d40*/  BRA `(.L_x_10) ;  /* 0x0000000000247947 */ /* 0x000fea0003800000 */
.L_x_9:
[----:B------:R-:W-:Y:S02]  /*0d50*/  ULDC.64 UR4, c[0x0][0x590] ;  /* 0x0001640000047ab9 */ /* 0x000fe40000000a00 */
[----:B------:R-:W-:-:S04]  /*0d60*/  ISETP.NE.U32.AND P0, PT, RZ, UR4, PT ;  /* 0x00000004ff007c0c */ /* 0x000fc8000bf05070 */
[----:B------:R-:W-:-:S13]  /*0d70*/  ISETP.NE.AND.EX P0, PT, RZ, UR5, PT, P0 ;  /* 0x00000005ff007c0c */ /* 0x000fda000bf05300 */
[----:B------:R-:W-:Y:S05]  /*0d80*/  @!P0 BRA `(.L_x_11) ;  /* 0x00000000000c8947 */ /* 0x000fea0003800000 */
[----:B0-----:R-:W1:Y:S02]  /*0d90*/  LDC.64 R8, c[0x0][0x590] ;  /* 0x00016400ff087b82 */ /* 0x001e640000000a00 */
[----:B-1----:R1:W5:Y:S01]  /*0da0*/  LDG.E R91, desc[UR36][R8.64] ;  /* 0x00000024085b7981 */ /* 0x002362000c1e1900 */
[----:B------:R-:W-:Y:S05]  /*0db0*/  BRA `(.L_x_10) ;  /* 0x0000000000087947 */ /* 0x000fea0003800000 */
.L_x_11:
[----:B------:R-:W-:Y:S02]  /*0dc0*/  ULDC UR4, c[0x0][0x584] ;  /* 0x0001610000047ab9 */ /* 0x000fe40000000800 */
[----:B-1----:R-:W-:-:S07]  /*0dd0*/  IMAD.U32 R91, RZ, RZ, UR4 ;  /* 0x00000004ff5b7e24 */ /* 0x002fce000f8e00ff */
.L_x_10:
[----:B------:R-:W2:Y:S01]  /*0de0*/  LDC R2, c[0x0][0x65c] ;  /* 0x00019700ff027b82 */ /* 0x000ea20000000800 */
[----:B------:R-:W-:Y:S01]  /*0df0*/  ULDC UR6, c[0x0][0x28c] ;  /* 0x0000a30000067ab9 */ /* 0x000fe20000000800 */
[----:B------:R-:W-:Y:S01]  /*0e00*/  ISETP.NE.AND P0, PT, R10, 0x2, PT ;  /* 0x000000020a00780c */ /* 0x000fe20003f05270 */
[----:B------:R-:W-:Y:S01]  /*0e10*/  UIADD3 UR6, UR6, 0x1f, URZ ;  /* 0x0000001f06067890 */ /* 0x000fe2000fffe03f */
[----:B01----:R-:W-:Y:S01]  /*0e20*/  IMAD.U32 R8, RZ, RZ, UR12 ;  /* 0x0000000cff087e24 */ /* 0x003fe2000f8e00ff */
[----:B------:R-:W-:Y:S01]  /*0e30*/  UMOV UR38, URZ ;  /* 0x0000003f00267c82 */ /* 0x000fe20008000000 */
[----:B------:R-:W-:Y:S01]  /*0e40*/  IMAD.MOV.U32 R9, RZ, RZ, RZ ;  /* 0x000000ffff097224 */ /* 0x000fe200078e00ff */
[----:B------:R-:W-:Y:S01]  /*0e50*/  USHF.R.S32.HI UR7, URZ, 0x1f, UR6 ;  /* 0x0000001f3f077899 */ /* 0x000fe20008011406 */
[----:B------:R-:W-:Y:S01]  /*0e60*/  UMOV UR39, URZ ;  /* 0x0000003f00277c82 */ /* 0x000fe20008000000 */
[----:B------:R-:W-:Y:S02]  /*0e70*/  ULDC.64 UR8, c[0x0][0x650] ;  /* 0x0001940000087ab9 */ /* 0x000fe40000000a00 */
[----:B------:R-:W-:-:S04]  /*0e80*/  ULEA.HI UR7, UR7, UR6, URZ, 0x5 ;  /* 0x0000000607077291 */ /* 0x000fc8000f8f283f */
[----:B------:R-:W-:Y:S01]  /*0e90*/  USHF.R.S32.HI UR40, URZ, 0x5, UR7 ;  /* 0x000000053f287899 */ /* 0x000fe20008011407 */
[----:B--2---:R-:W-:-:S13]  /*0ea0*/  ISETP.NE.AND P1, PT, R2, 0x1, PT ;  /* 0x000000010200780c */ /* 0x004fda0003f25270 */
[----:B------:R-:W0:Y:S01]  /*0eb0*/  @P1 LDC R19, c[0x0][0x10] ;  /* 0x00000400ff131b82 */ /* 0x000e220000000800 */
[----:B------:R-:W-:Y:S02]  /*0ec0*/  @P1 IMAD.MOV.U32 R7, RZ, RZ, RZ ;  /* 0x000000ffff071224 */ /* 0x000fe400078e00ff */
[----:B------:R-:W-:-:S05]  /*0ed0*/  @P1 IMAD.MOV.U32 R17, RZ, RZ, RZ ;  /* 0x000000ffff111224 */ /* 0x000fca00078e00ff */
[----:B------:R-:W1:Y:S01]  /*0ee0*/  @!P1 LDC R11, c[0x0][0xc] ;  /* 0x00000300ff0b9b82 */ /* 0x000e620000000800 */
[----:B------:R-:W-:Y:S01]  /*0ef0*/  ULDC UR4, c[0x0][0xc] ;  /* 0x0000030000047ab9 */ /* 0x000fe20000000800 */
[----:B------:R-:W-:Y:S02]  /*0f00*/  ULDC UR5, c[0x0][0x10] ;  /* 0x0000040000057ab9 */ /* 0x000fe40000000800 */
[----:B------:R-:W-:-:S04]  /*0f10*/  UIMAD.WIDE.U32 UR4, UR4, UR5, URZ ;  /* 0x00000005040472a5 */ /* 0x000fc8000f8e003f */
[----:B------:R-:W2:Y:S01]  /*0f20*/  LDC R2, c[0x0][0x14] ;  /* 0x00000500ff027b82 */ /* 0x000ea20000000800 */
[----:B0-----:R-:W-:-:S04]  /*0f30*/  @P1 IMAD.WIDE.U32 R18, R19, UR12, R6 ;  /* 0x0000000c13121c25 */ /* 0x001fc8000f8e0006 */
[----:B------:R-:W-:Y:S02]  /*0f40*/  @P1 IMAD.IADD R17, R19, 0x1, R17 ;  /* 0x0000000113111824 */ /* 0x000fe400078e0211 */
[----:B-1----:R-:W-:-:S04]  /*0f50*/  @!P1 IMAD.WIDE.U32 R8, R6, R11, R8 ;  /* 0x0000000b06089225 */ /* 0x002fc800078e0008 */
[----:B------:R-:W-:Y:S02]  /*0f60*/  @!P1 IMAD.MOV.U32 R18, RZ, RZ, R8 ;  /* 0x000000ffff129224 */ /* 0x000fe400078e0008 */
[----:B------:R-:W-:Y:S02]  /*0f70*/  @!P1 IMAD.MOV.U32 R17, RZ, RZ, R9 ;  /* 0x000000ffff119224 */ /* 0x000fe400078e0009 */
[----:B--2---:R-:W-:-:S04]  /*0f80*/  IMAD.WIDE.U32 R12, R2, UR4, RZ ;  /* 0x00000004020c7c25 */ /* 0x004fc8000f8e00ff */
[----:B------:R-:W-:Y:S01]  /*0f90*/  IMAD R23, R2, UR5, RZ ;  /* 0x0000000502177c24 */ /* 0x000fe2000f8e02ff */
[----:B------:R0:W-:Y:S03]  /*0fa0*/  STL.64 [R1], R12 ;  /* 0x0000000c01007387 */ /* 0x0001e60000100a00 */
[----:B------:R-:W-:Y:S01]  /*0fb0*/  IMAD.IADD R23, R13, 0x1, R23 ;  /* 0x000000010d177824 */ /* 0x000fe200078e0217 */
[----:B------:R-:W-:Y:S06]  /*0fc0*/  @P0 BRA `(.L_x_12) ;  /* 0x0000000000200947 */ /* 0x000fec0003800000 */
[----:B------:R-:W-:Y:S01]  /*0fd0*/  UISETP.GE.U32.AND UP0, UPT, UR40, 0x12, UPT ;  /* 0x000000122800788c */ /* 0x000fe2000bf06070 */
[----:B------:R-:W-:Y:S01]  /*0fe0*/  IADD3 R18, P0, R18, R12, RZ ;  /* 0x0000000c12127210 */ /* 0x000fe20007f1e0ff */
[----:B------:R-:W-:Y:S01]  /*0ff0*/  UIMAD.WIDE.U32 UR4, UR40, 0x38e38e39, URZ ;  /* 0x38e38e39280478a5 */ /* 0x000fe2000f8e003f */
[----:B------:R-:W-:-:S03]  /*1000*/  UMOV UR39, URZ ;  /* 0x0000003f00277c82 */ /* 0x000fc60008000000 */
[----:B------:R-:W-:Y:S01]  /*1010*/  USHF.R.U32.HI UR4, URZ, 0x2, UR5 ;  /* 0x000000023f047899 */ /* 0x000fe20008011605 */
[----:B------:R-:W-:-:S03]  /*1020*/  IMAD.X R17, R23, 0x1, R17, P0 ;  /* 0x0000000117117824 */ /* 0x000fc600000e0611 */
[----:B------:R-:W-:Y:S02]  /*1030*/  UIMAD UR38, UR4, -0x12, UR40 ;  /* 0xffffffee042678a4 */ /* 0x000fe4000f8e0228 */
[----:B------:R-:W-:-:S12]  /*1040*/  @UP0 ULOP3.LUT UR39, UR4, 0x1, URZ, 0xc0, !UPT ;  /* 0x0000000104270892 */ /* 0x000fd8000f8ec03f */
.L_x_12:
[----:B------:R-:W-:Y:S01]  /*1050*/  ISETP.GE.U32.AND P0, PT, R18, UR8, PT ;  /* 0x0000000812007c0c */ /* 0x000fe2000bf06070 */
[----:B------:R-:W-:Y:S01]  /*1060*/  IMAD.MOV.U32 R19, RZ, RZ, -0x1 ;  /* 0xffffffffff137424 */ /* 0x000fe200078e00ff */
[----:B------:R-:W-:Y:S01]  /*1070*/  PRMT R8, RZ, 0x7610, R8 ;  /* 0x00007610ff087816 */ /* 0x000fe20000000008 */
[----:B------:R-:W-:Y:S01]  /*1080*/  IMAD.MOV.U32 R22, RZ, RZ, -0x1 ;  /* 0xffffffffff167424 */ /* 0x000fe200078e00ff */
[----:B------:R-:W-:Y:S01]  /*1090*/  ISETP.GE.U32.AND.EX P0, PT, R17, UR9, PT, P0 ;  /* 0x0000000911007c0c */ /* 0x000fe2000bf06100 */
[----:B------:R-:W-:-:S12]  /*10a0*/  IMAD.MOV.U32 R2, RZ, RZ, -0x1 ;  /* 0xffffffffff027424 */ /* 0x000fd800078e00ff */
[----:B------:R-:W-:Y:S05]  /*10b0*/  @P0 BRA `(.L_x_13) ;  /* 0x00000004002c0947 */ /* 0x000fea0003800000 */
[----:B------:R-:W1:Y:S01]  /*10c0*/  LDC.64 R26, c[0x0][0x628] ;  /* 0x00018a00ff1a7b82 */ /* 0x000e620000000a00 */
[----:B------:R-:W-:Y:S02]  /*10d0*/  IMAD.MOV.U32 R8, RZ, RZ, R18 ;  /* 0x000000ffff087224 */ /* 0x000fe400078e0012 */
[----:B------:R-:W-:-:S05]  /*10e0*/  IMAD.MOV.U32 R9, RZ, RZ, R17 ;  /* 0x000000ffff097224 */ /* 0x000fca00078e0011 */
[----:B------:R-:W2:Y:S08]  /*10f0*/  LDC R2, c[0x0][0x630] ;  /* 0x00018c00ff027b82 */ /* 0x000eb00000000800 */
[----:B------:R-:W3:Y:S01]  /*1100*/  LDC.64 R28, c[0x0][0x620] ;  /* 0x00018800ff1c7b82 */ /* 0x000ee20000000a00 */
[----:B-1----:R-:W-:-:S04]  /*1110*/  ISETP.NE.U32.AND P0, PT, R26, RZ, PT ;  /* 0x000000ff1a00720c */ /* 0x002fc80003f05070 */
[----:B------:R-:W-:-:S13]  /*1120*/  ISETP.NE.AND.EX P0, PT, R27, RZ, PT, P0 ;  /* 0x000000ff1b00720c */ /* 0x000fda0003f05300 */
[----:B--23--:R-:W-:Y:S05]  /*1130*/  @!P0 BRA `(.L_x_14) ;  /* 0x0000000000288947 */ /* 0x00cfea0003800000 */
[----:B0-----:R-:W0:Y:S02]  /*1140*/  LDC R13, c[0x0][0x634] ;  /* 0x00018d00ff0d7b82 */ /* 0x001e240000000800 */
[----:B0-----:R-:W-:-:S05]  /*1150*/  IADD3 R13, P0, R18, R13, RZ ;  /* 0x0000000d120d7210 */ /* 0x001fca0007f1e0ff */
[----:B------:R-:W-:-:S04]  /*1160*/  IMAD.X R15, RZ, RZ, R17, P0 ;  /* 0x000000ffff0f7224 */ /* 0x000fc800000e0611 */
[----:B------:R-:W-:-:S04]  /*1170*/  IMAD.WIDE.U32 R8, R15, R26, RZ ;  /* 0x0000001a0f087225 */ /* 0x000fc800078e00ff */
[----:B------:R-:W-:-:S04]  /*1180*/  IMAD.WIDE.U32 R10, P0, R13, R27, R8 ;  /* 0x0000001b0d0a7225 */ /* 0x000fc80007800008 */
[----:B------:R-:W-:-:S04]  /*1190*/  IMAD.WIDE.U32 R8, R13, R26, RZ ;  /* 0x0000001a0d087225 */ /* 0x000fc800078e00ff */
[----:B------:R-:W-:Y:S01]  /*11a0*/  IMAD.X R13, RZ, RZ, RZ, P0 ;  /* 0x000000ffff0d7224 */ /* 0x000fe200000e06ff */
[----:B------:R-:W-:Y:S01]  /*11b0*/  IADD3 RZ, P0, R9, R10, RZ ;  /* 0x0000000a09ff7210 */ /* 0x000fe20007f1e0ff */
[----:B------:R-:W-:-:S04]  /*11c0*/  IMAD.MOV.U32 R12, RZ, RZ, R11 ;  /* 0x000000ffff0c7224 */ /* 0x000fc800078e000b */
[----:B------:R-:W-:-:S08]  /*11d0*/  IMAD.WIDE.U32.X R8, R15, R27, R12, P0 ;  /* 0x0000001b0f087225 */ /* 0x000fd000000e040c */
.L_x_14:
[----:B------:R-:W1:Y:S01]  /*11e0*/  LDC.64 R32, c[0x0][0x640] ;  /* 0x00019000ff207b82 */ /* 0x000e620000000a00 */
[-C--:B------:R-:W-:Y:S01]  /*11f0*/  SHF.R.U64 R30, R8, R2.reuse, R9 ;  /* 0x00000002081e7219 */ /* 0x080fe20000001209 */
[----:B------:R-:W-:Y:S01]  /*1200*/  IMAD.MOV.U32 R19, RZ, RZ, R17 ;  /* 0x000000ffff137224 */ /* 0x000fe200078e0011 */
[----:B------:R-:W-:Y:S01]  /*1210*/  SHF.R.U32.HI R2, RZ, R2, R9 ;  /* 0x00000002ff027219 */ /* 0x000fe20000011609 */
[----:B------:R-:W-:Y:S01]  /*1220*/  IMAD.MOV.U32 R26, RZ, RZ, 0x1 ;  /* 0x00000001ff1a7424 */ /* 0x000fe200078e00ff */
[----:B------:R-:W-:-:S03]  /*1230*/  IADD3 R11, P0, RZ, -R30, RZ ;  /* 0x8000001eff0b7210 */ /* 0x000fc60007f1e0ff */
[----:B------:R-:W2:Y:S02]  /*1240*/  LDC R10, c[0x0][0x618] ;  /* 0x00018600ff0a7b82 */ /* 0x000ea40000000800 */
[----:B------:R-:W-:-:S04]  /*1250*/  IMAD.X R9, RZ, RZ, ~R2, P0 ;  /* 0x000000ffff097224 */ /* 0x000fc800000e0e02 */
[-C--:B------:R-:W-:Y:S02]  /*1260*/  IMAD R2, R9, R28.reuse, RZ ;  /* 0x0000001c09027224 */ /* 0x080fe400078e02ff */
[----:B0-----:R-:W0:Y:S01]  /*1270*/  LDC R13, c[0x0][0x608] ;  /* 0x00018200ff0d7b82 */ /* 0x001e220000000800 */
[----:B------:R-:W-:-:S04]  /*1280*/  IMAD.WIDE.U32 R8, R11, R28, R18 ;  /* 0x0000001c0b087225 */ /* 0x000fc800078e0012 */
[----:B------:R-:W-:Y:S02]  /*1290*/  IMAD R11, R11, R29, R2 ;  /* 0x0000001d0b0b7224 */ /* 0x000fe400078e0202 */
[----:B------:R-:W-:Y:S01]  /*12a0*/  IMAD.MOV.U32 R2, RZ, RZ, -0x1 ;  /* 0xffffffffff027424 */ /* 0x000fe200078e00ff */
[----:B------:R-:W3:Y:S01]  /*12b0*/  LDC R31, c[0x0][0x658] ;  /* 0x00019600ff1f7b82 */ /* 0x000ee20000000800 */
[----:B------:R-:W-:Y:S01]  /*12c0*/  IMAD.IADD R9, R9, 0x1, R11 ;  /* 0x0000000109097824 */ /* 0x000fe200078e020b */
[----:B-1----:R-:W-:-:S04]  /*12d0*/  ISETP.NE.U32.AND P0, PT, R32, RZ, PT ;  /* 0x000000ff2000720c */ /* 0x002fc80003f05070 */
[----:B------:R-:W-:Y:S02]  /*12e0*/  ISETP.NE.AND.EX P0, PT, R33, RZ, PT, P0 ;  /* 0x000000ff2100720c */ /* 0x000fe40003f05300 */
[----:B------:R-:W1:Y:S01]  /*12f0*/  LDC R29, c[0x0][0x600] ;  /* 0x00018000ff1d7b82 */ /* 0x000e620000000800 */
[-CC-:B--2---:R-:W-:Y:S02]  /*1300*/  SHF.R.U64 R27, R8, R10.reuse, R9.reuse ;  /* 0x0000000a081b7219 */ /* 0x184fe40000001209 */
[----:B------:R-:W-:-:S05]  /*1310*/  SHF.R.U32.HI R8, RZ, R10, R9 ;  /* 0x0000000aff087219 */ /* 0x000fca0000011609 */
[----:B------:R-:W2:Y:S01]  /*1320*/  LDC R22, c[0x0][0x648] ;  /* 0x00019200ff167b82 */ /* 0x000ea20000000800 */
[-CC-:B0-----:R-:W-:Y:S02]  /*1330*/  SHF.R.U64 R34, R27, R13.reuse, R8.reuse ;  /* 0x0000000d1b227219 */ /* 0x181fe40000001208 */
[----:B------:R-:W-:-:S05]  /*1340*/  SHF.R.U32.HI R8, RZ, R13, R8 ;  /* 0x0000000dff087219 */ /* 0x000fca0000011608 */
[----:B------:R-:W0:Y:S01]  /*1350*/  LDC R24, c[0x0][0x638] ;  /* 0x00018e00ff187b82 */ /* 0x000e220000000800 */
[-CC-:B---3--:R-:W-:Y:S02]  /*1360*/  SHF.R.U64 R36, R34, R31.reuse, R8.reuse ;  /* 0x0000001f22247219 */ /* 0x188fe40000001208 */
[-C--:B------:R-:W-:Y:S02]  /*1370*/  SHF.L.U32 R2, R2, R31.reuse, RZ ;  /* 0x0000001f02027219 */ /* 0x080fe400000006ff */
[----:B------:R-:W-:Y:S01]  /*1380*/  SHF.R.U32.HI R9, RZ, R31, R8 ;  /* 0x0000001fff097219 */ /* 0x000fe20000011608 */
[----:B------:R-:W-:Y:S01]  /*1390*/  IMAD.MOV.U32 R8, RZ, RZ, R36 ;  /* 0x000000ffff087224 */ /* 0x000fe200078e0024 */
[----:B------:R-:W-:Y:S01]  /*13a0*/  LOP3.LUT R15, RZ, R2, RZ, 0x33, !PT ;  /* 0x00000002ff0f7212 */ /* 0x000fe200078e33ff */
[----:B------:R-:W3:Y:S01]  /*13b0*/  LDC R28, c[0x0][0x610] ;  /* 0x00018400ff1c7b82 */ /* 0x000ee20000000800 */
[----:B------:R-:W-:Y:S05]  /*13c0*/  @!P0 BRA `(.L_x_15) ;  /* 0x0000000000288947 */ /* 0x000fea0003800000 */
[----:B------:R-:W4:Y:S02]  /*13d0*/  LDC R13, c[0x0][0x64c] ;  /* 0x00019300ff0d7b82 */ /* 0x000f240000000800 */
[----:B----4-:R-:W-:-:S05]  /*13e0*/  IADD3 R13, P0, R36, R13, RZ ;  /* 0x0000000d240d7210 */ /* 0x010fca0007f1e0ff */
        /* <DEDUP_REMOVED lines=8> */
.L_x_15:
[----:B--2---:R-:W-:Y:S01]  /*1470*/  SHF.R.U64 R7, R8, R22, R9 ;  /* 0x0000001608077219 */ /* 0x004fe20000001209 */
[----:B-1----:R-:W-:Y:S01]  /*1480*/  VIADD R8, R29, 0xffffffff ;  /* 0xffffffff1d087836 */ /* 0x002fe20000000000 */
[----:B------:R-:W-:Y:S01]  /*1490*/  SHF.L.U32 R2, R26, R31, RZ ;  /* 0x0000001f1a027219 */ /* 0x000fe200000006ff */
[----:B------:R-:W-:Y:S01]  /*14a0*/  @P1 IMAD R21, R25, R20, R6 ;  /* 0x0000001419151224 */ /* 0x000fe200078e0206 */
[----:B------:R-:W-:Y:S01]  /*14b0*/  LOP3.LUT R15, R34, R15, RZ, 0xc0, !PT ;  /* 0x0000000f220f7212 */ /* 0x000fe200078ec0ff */
[----:B------:R-:W-:Y:S01]  /*14c0*/  IMAD.MOV R9, RZ, RZ, -R7 ;  /* 0x000000ffff097224 */ /* 0x000fe200078e0a07 */
[----:B------:R-:W-:-:S03]  /*14d0*/  LOP3.LUT R8, R27, R8, RZ, 0xc0, !PT ;  /* 0x000000081b087212 */ /* 0x000fc600078ec0ff */
[----:B------:R-:W-:Y:S02]  /*14e0*/  IMAD R6, R2, R7, R15 ;  /* 0x0000000702067224 */ /* 0x000fe400078e020f */
[----:B0-----:R-:W-:Y:S02]  /*14f0*/  IMAD R2, R9, R24, R36 ;  /* 0x0000001809027224 */ /* 0x001fe400078e0224 */
[----:B---3--:R-:W-:Y:S02]  /*1500*/  IMAD R19, R6, R28, R21 ;  /* 0x0000001c06137224 */ /* 0x008fe400078e0215 */
[----:B------:R-:W-:Y:S02]  /*1510*/  IMAD R2, R2, R29, R8 ;  /* 0x0000001d02027224 */ /* 0x000fe400078e0208 */
[----:B------:R-:W-:-:S03]  /*1520*/  IMAD.MOV.U32 R6, RZ, RZ, 0x1 ;  /* 0x00000001ff067424 */ /* 0x000fc600078e00ff */
[----:B------:R-:W-:Y:S02]  /*1530*/  SEL R22, R2, R19, !P1 ;  /* 0x0000001302167207 */ /* 0x000fe40004800000 */
[----:B------:R-:W-:Y:S01]  /*1540*/  SEL R19, R19, R2, !P1 ;  /* 0x0000000213137207 */ /* 0x000fe20004800000 */
[----:B------:R-:W-:Y:S01]  /*1550*/  IMAD.MOV.U32 R2, RZ, RZ, R30 ;  /* 0x000000ffff027224 */ /* 0x000fe200078e001e */
[----:B------:R-:W-:-:S07]  /*1560*/  PRMT R8, R6, 0x7610, R8 ;  /* 0x0000761006087816 */ /* 0x000fce0000000008 */
.L_x_13:
[----:B------:R-:W-:Y:S05]  /*1570*/  @!P2 BRA `(.L_x_16) ;  /* 0x00000000000ca947 */ /* 0x000fea0003800000 */
[----:B------:R-:W-:Y:S01]  /*1580*/  UCGABAR_WAIT ;  /* 0x0000000000007dc7 */ /* 0x000fe20008000000 */
[----:B------:R-:W-:Y:S01]  /*1590*/  CCTL.IVALL ;  /* 0x00000000ff00798f */ /* 0x000fe20002000000 */
[----:B------:R-:W-:Y:S05]  /*15a0*/  BRA `(.L_x_17) ;  /* 0x0000000000047947 */ /* 0x000fea0003800000 */
.L_x_16:
[----:B------:R-:W-:Y:S06]  /*15b0*/  BAR.SYNC.DEFER_BLOCKING 0x0 ;  /* 0x0000000000007b1d */ /* 0x000fec0000010000 */
.L_x_17:
[----:B------:R-:W-:Y:S05]  /*15c0*/  @!P4 BRA `(.L_x_18) ;  /* 0x000000540020c947 */ /* 0x000fea0003800000 */
[----:B------:R-:W-:-:S13]  /*15d0*/  ISETP.GT.U32.AND P0, PT, R35, 0x1, PT ;  /* 0x000000012300780c */ /* 0x000fda0003f04070 */
[----:B------:R-:W-:Y:S05]  /*15e0*/  @P0 EXIT ;  /* 0x000000000000094d */ /* 0x000fea0003800000 */
.L_x_19:
[----:B------:R-:W-:-:S08]  /*15f0*/  NOP ;  /* 0x0000000000007918 */ /* 0x000fd00000000000 */
[----:B------:R-:W1:Y:S02]  /*1600*/  USETMAXREG.TRY_ALLOC.CTAPOOL UP0, 0xe8 ;  /* 0x000000e8000079c8 */ /* 0x000e640008000600 */
[----:B-1----:R-:W-:-:S13]  /*1610*/  PLOP3.LUT P0, PT, PT, PT, UP0, 0x80, 0x0 ;  /* 0x000000000000781c */ /* 0x002fda0003f0f008 */
[----:B------:R-:W-:Y:S05]  /*1620*/  @!P0 BRA `(.L_x_19) ;  /* 0xfffffffc00f08947 */ /* 0x000fea000383ffff */
[----:B------:R-:W-:-:S13]  /*1630*/  LOP3.LUT P0, RZ, R8, 0xff, RZ, 0xc0, !PT ;  /* 0x000000ff08ff7812 */ /* 0x000fda000780c0ff */
[----:B------:R-:W-:Y:S05]  /*1640*/  @!P0 EXIT ;  /* 0x000000000000894d */ /* 0x000fea0003800000 */
[----:B------:R-:W1:Y:S01]  /*1650*/  S2UR UR4, SR_CgaCtaId ;  /* 0x00000000000479c3 */ /* 0x000e620000008800 */
[----:B------:R-:W-:Y:S01]  /*1660*/  VIADD R14, R14, 0xffffffff ;  /* 0xffffffff0e0e7836 */ /* 0x000fe20000000000 */
[CC--:B------:R-:W-:Y:S01]  /*1670*/  LEA.HI R4, R0.reuse, R3.reuse, RZ, 0x2 ;  /* 0x0000000300047211 */ /* 0x0c0fe200078f10ff */
[----:B------:R-:W-:Y:S01]  /*1680*/  UMOV UR41, 0x400 ;  /* 0x0000040000297882 */ /* 0x000fe20000000000 */
[----:B------:R-:W-:Y:S01]  /*1690*/  LEA.HI R0, R0, R3, RZ, 0x5 ;  /* 0x0000000300007211 */ /* 0x000fe200078f28ff */
[----:B------:R-:W-:Y:S01]  /*16a0*/  UISETP.LT.AND UP0, UPT, UR40, 0x1, UPT ;  /* 0x000000012800788c */ /* 0x000fe2000bf01270 */
[----:B------:R-:W-:Y:S01]  /*16b0*/  R2UR UR42, R14 ;  /* 0x000000000e2a72ca */ /* 0x000fe200000e0000 */
[----:B------:R-:W-:Y:S01]  /*16c0*/  ULDC UR6, c[0x0][0x284] ;  /* 0x0000a10000067ab9 */ /* 0x000fe20000000800 */
[--C-:B------:R-:W-:Y:S01]  /*16d0*/  SHF.R.S32.HI R92, RZ, 0x2, R4.reuse ;  /* 0x00000002ff5c7819 */ /* 0x100fe20000011404 */
[----:B------:R-:W-:Y:S01]  /*16e0*/  USEL UR43, UR40, 0x1, UP0 ;  /* 0x00000001282b7887 */ /* 0x000fe20008000000 */
[----:B------:R-:W-:Y:S01]  /*16f0*/  SHF.R.S32.HI R5, RZ, 0x1f, R4 ;  /* 0x0000001fff057819 */ /* 0x000fe20000011404 */
[----:B------:R-:W-:Y:S01]  /*1700*/  USHF.L.U32 UR46, UR40, 0x1, URZ ;  /* 0x00000001282e7899 */ /* 0x000fe2000800063f */
[----:B------:R-:W-:Y:S01]  /*1710*/  LOP3.LUT R94, R4, 0xfffffffc, RZ, 0xc0, !PT ;  /* 0xfffffffc045e7812 */ /* 0x000fe200078ec0ff */
[----:B------:R-:W-:Y:S01]  /*1720*/  UIADD3 UR43, -UR43, UR40, URZ ;  /* 0x000000282b2b7290 */ /* 0x000fe2000fffe13f */
[----:B------:R-:W-:-:S02]  /*1730*/  LEA.HI R5, R5, R92, RZ, 0x3 ;  /* 0x0000005c05057211 */ /* 0x000fc400078f18ff */
[----:B------:R-:W-:Y:S01]  /*1740*/  ISETP.NE.AND P0, PT, R14, RZ, PT ;  /* 0x000000ff0e00720c */ /* 0x000fe20003f05270 */
[----:B------:R-:W-:Y:S01]  /*1750*/  IMAD.IADD R94, R3, 0x1, -R94 ;  /* 0x00000001035e7824 */ /* 0x000fe200078e0a5e */
[----:B------:R-:W-:Y:S01]  /*1760*/  LOP3.LUT R5, R5, 0xfffffff8, RZ, 0xc0, !PT ;  /* 0xfffffff805057812 */ /* 0x000fe200078ec0ff */
[----:B------:R-:W-:Y:S01]  /*1770*/  USHF.L.U32 UR42, UR42, 0x3, URZ ;  /* 0x000000032a2a7899 */ /* 0x000fe2000800063f */
[----:B------:R-:W-:Y:S02]  /*1780*/  LOP3.LUT R102, R16, 0x1, RZ, 0xfc, !PT ;  /* 0x0000000110667812 */ /* 0x000fe400078efcff */
[----:B------:R-:W-:Y:S01]  /*1790*/  SEL R103, RZ, 0x1, P0 ;  /* 0x00000001ff677807 */ /* 0x000fe20000000000 */
[----:B------:R-:W-:Y:S01]  /*17a0*/  IMAD.IADD R92, R92, 0x1, -R5 ;  /* 0x000000015c5c7824 */ /* 0x000fe200078e0a05 */
[----:B-1----:R-:W-:Y:S01]  /*17b0*/  ULEA UR41, UR4, UR41, 0x18 ;  /* 0x0000002904297291 */ /* 0x002fe2000f8ec03f */
[----:B------:R-:W-:Y:S01]  /*17c0*/  SHF.R.S32.HI R5, RZ, 0x5, R0 ;  /* 0x00000005ff057819 */ /* 0x000fe20000011400 */
[----:B------:R-:W-:-:S02]  /*17d0*/  IMAD.U32 R96, RZ, RZ, UR42 ;  /* 0x0000002aff607e24 */ /* 0x000fc4000f8e00ff */
[----:B------:R-:W-:Y:S01]  /*17e0*/  UIADD3 UR47, UR41, 0x130, URZ ;  /* 0x00000130292f7890 */ /* 0x000fe2000fffe03f */
[--C-:B------:R-:W-:Y:S01]  /*17f0*/  SHF.R.S32.HI R93, RZ, 0x1f, R92.reuse ;  /* 0x0000001fff5d7819 */ /* 0x100fe2000001145c */
[----:B------:R-:W-:Y:S01]  /*1800*/  UIADD3 UR4, UR41, 0x200, URZ ;  /* 0x0000020029047890 */ /* 0x000fe2000fffe03f */
[C-C-:B------:R-:W-:Y:S01]  /*1810*/  IMAD R99, R5.reuse, -0x10, -R92.reuse ;  /* 0xfffffff005637824 */ /* 0x140fe200078e0a5c */
[----:B------:R-:W-:Y:S01]  /*1820*/  UIADD3 UR5, UR41, 0x12200, URZ ;  /* 0x0001220029057890 */ /* 0x000fe2000fffe03f */
[C---:B------:R-:W-:Y:S01]  /*1830*/  LOP3.LUT R98, R96.reuse, 0x8, RZ, 0xc0, !PT ;  /* 0x0000000860627812 */ /* 0x040fe200078ec0ff */
[----:B------:R-:W-:Y:S01]  /*1840*/  USHF.R.U32.HI UR4, URZ, 0x4, UR4 ;  /* 0x000000043f047899 */ /* 0x000fe20008011604 */
[----:B------:R-:W-:Y:S01]  /*1850*/  IMAD.U32 R95, RZ, RZ, UR47 ;  /* 0x0000002fff5f7e24 */ /* 0x000fe2000f8e00ff */
[----:B------:R-:W-:Y:S01]  /*1860*/  USHF.R.U32.HI UR5, URZ, 0x4, UR5 ;  /* 0x000000043f057899 */ /* 0x000fe20008011605 */
[----:B------:R-:W-:Y:S01]  /*1870*/  IMAD.WIDE R92, R5, 0x10, R92 ;  /* 0x00000010055c7825 */ /* 0x000fe200078e025c */
[----:B------:R-:W-:Y:S01]  /*1880*/  ULOP3.LUT UR4, UR4, 0x3fff, URZ, 0xc0, !UPT ;  /* 0x00003fff04047892 */ /* 0x000fe2000f8ec03f */
[----:B------:R-:W-:Y:S01]  /*1890*/  LOP3.LUT R96, R96, 0x8, RZ, 0xc, !PT ;  /* 0x0000000860607812 */ /* 0x000fe200078e0cff */
[----:B------:R-:W-:Y:S01]  /*18a0*/  ULOP3.LUT UR5, UR5, 0x3fff, URZ, 0xc0, !UPT ;  /* 0x00003fff05057892 */ /* 0x000fe2000f8ec03f */
[----:B------:R-:W-:Y:S01]  /*18b0*/  VIADD R97, R95, UR42 ;  /* 0x0000002a5f617c36 */ /* 0x000fe20008000000 */
[----:B------:R-:W-:Y:S01]  /*18c0*/  LOP3.LUT R98, R98, 0x18, RZ, 0x3c, !PT ;  /* 0x0000001862627812 */ /* 0x000fe200078e3cff */
[----:B------:R-:W-:Y:S01]  /*18d0*/  VIADD R99, R99, UR6 ;  /* 0x0000000663637c36 */ /* 0x000fe20008000000 */
[----:B------:R-:W-:-:S02]  /*18e0*/  ULOP3.LUT UR44, UR4, 0x10000, URZ, 0xfc, !UPT ;  /* 0x00010000042c7892 */ /* 0x000fc4000f8efc3f */
[----:B------:R-:W-:-:S12]  /*18f0*/  ULOP3.LUT UR45, UR5, 0x10000, URZ, 0xfc, !UPT ;  /* 0x00010000052d7892 */ /* 0x000fd8000f8efc3f */
.L_x_167:
[----:B------:R-:W-:Y:S01]  /*1900*/  SHF.L.U32 R0, R103, 0x1f, RZ ;  /* 0x0000001f67007819 */ /* 0x000fe200000006ff */
[----:B------:R-:W-:Y:S02]  /*1910*/  ULDC UR4, c[0x0][0x28c] ;  /* 0x0000a30000047ab9 */ /* 0x000fe40000000800 */
[----:B------:R-:W-:Y:S01]  /*1920*/  ISETP.LT.AND P1, PT, RZ, UR4, PT ;  /* 0x00000004ff007c0c */ /* 0x000fe2000bf21270 */
[----:B------:R-:W1:Y:S02]  /*1930*/  SYNCS.PHASECHK.TRANS64.TRYWAIT P0, [R95+UR42], R0 ;  /* 0x000000005f0075a7 */ /* 0x000e64000800016a */
[----:B-1-34-:R-:W-:Y:S10]  /*1940*/  @!P0 BRA `(.L_x_20) ;  /* 0x00000068004c8947 */ /* 0x01aff40003800000 */
.L_x_203:
[----:B------:R-:W-:Y:S05]  /*1950*/  @P1 BRA `(.L_x_21) ;  /* 0x0000000000401947 */ /* 0x000fea0003800000 */
[----:B-1----:R-:W-:Y:S01]  /*1960*/  MOV R0, 0x0 ;  /* 0x0000000000007802 */ /* 0x002fe20000000f00 */
[----:B------:R-:W-:Y:S01]  /*1970*/  ULDC.64 UR4, c[0x4][0x68] ;  /* 0x01001a0000047ab9 */ /* 0x000fe20000000a00 */
[----:B------:R-:W-:Y:S01]  /*1980*/  ULDC.64 UR6, c[0x4][0x8] ;  /* 0x0100020000067ab9 */ /* 0x000fe20000000a00 */
[----:B------:R-:W-:Y:S01]  /*1990*/  IMAD.U32 R4, RZ, RZ, UR4 ;  /* 0x00000004ff047e24 */ /* 0x000fe2000f8e00ff */
[----:B------:R1:W2:Y:S01]  /*19a0*/  LDC.64 R14, c[0x4][R0] ;  /* 0x01000000000e7b82 */ /* 0x0002a20000000a00 */
[----:B------:R-:W-:Y:S01]  /*19b0*/  IMAD.U32 R5, RZ, RZ, UR5 ;  /* 0x00000005ff057e24 */ /* 0x000fe2000f8e00ff */
[----:B------:R-:W-:Y:S01]  /*19c0*/  ULDC.64 UR4, c[0x4][0x70] ;  /* 0x01001c0000047ab9 */ /* 0x000fe20000000a00 */
[----:B------:R-:W-:Y:S02]  /*19d0*/  IMAD.U32 R10, RZ, RZ, UR6 ;  /* 0x00000006ff0a7e24 */ /* 0x000fe4000f8e00ff */
[----:B------:R-:W-:Y:S02]  /*19e0*/  IMAD.U32 R6, RZ, RZ, UR4 ;  /* 0x00000004ff067e24 */ /* 0x000fe4000f8e00ff */
[----:B------:R-:W-:-:S02]  /*19f0*/  IMAD.U32 R7, RZ, RZ, UR5 ;  /* 0x00000005ff077e24 */ /* 0x000fc4000f8e00ff */
[----:B------:R-:W-:Y:S02]  /*1a00*/  IMAD.U32 R11, RZ, RZ, UR7 ;  /* 0x00000007ff0b7e24 */ /* 0x000fe4000f8e00ff */
[----:B------:R-:W-:Y:S02]  /*1a10*/  IMAD.MOV.U32 R8, RZ, RZ, 0x1e1 ;  /* 0x000001e1ff087424 */ /* 0x000fe400078e00ff */
[----:B0-----:R-:W-:Y:S02]  /*1a20*/  IMAD.MOV.U32 R12, RZ, RZ, 0x1 ;  /* 0x00000001ff0c7424 */ /* 0x001fe400078e00ff */
[----:B-1----:R-:W-:-:S07]  /*1a30*/  IMAD.MOV.U32 R13, RZ, RZ, RZ ;  /* 0x000000ffff0d7224 */ /* 0x002fce00078e00ff */
[----:B------:R-:W-:-:S07]  /*1a40*/  LEPC R20, `(.L_x_21) ;  /* 0x000000001014794e */ /* 0x000fce0000000000 */
[----:B--2--5:R-:W-:Y:S05]  /*1a50*/  CALL.ABS.NOINC R14 ;  /* 0x000000000e007343 */ /* 0x024fea0003c00000 */
.L_x_21:
[----:B------:R-:W-:-:S13]  /*1a60*/  ISETP.NE.AND P0, PT, R102, 0x3, PT ;  /* 0x000000036600780c */ /* 0x000fda0003f05270 */
[----:B------:R-:W-:Y:S05]  /*1a70*/  @!P0 BRA `(.L_x_22) ;  /* 0x0000000000048947 */ /* 0x000fea0003800000 */
[----:B------:R-:W-:Y:S01]  /*1a80*/  BPT.TRAP 0x1 ;  /* 0x000000040000795c */ /* 0x000fe20000300000 */
.L_x_22:
[----:B------:R-:W-:Y:S02]  /*1a90*/  IMAD.U32 R3, RZ, RZ, UR38 ;  /* 0x00000026ff037e24 */ /* 0x000fe4000f8e00ff */
[----:B-1----:R-:W-:-:S03]  /*1aa0*/  IMAD.U32 R0, RZ, RZ, UR39 ;  /* 0x00000027ff007e24 */ /* 0x002fc6000f8e00ff */
[----:B------:R-:W-:Y:S02]  /*1ab0*/  LEA R3, R3, UR41, 0x3 ;  /* 0x0000002903037c11 */ /* 0x000fe4000f8e18ff */
[----:B------:R-:W-:-:S04]  /*1ac0*/  SHF.L.U32 R0, R0, 0x1f, RZ ;  /* 0x0000001f00007819 */ /* 0x000fc800000006ff */
[----:B------:R1:W2:Y:S01]  /*1ad0*/  SYNCS.PHASECHK.TRANS64.TRYWAIT P1, [R3+URZ], R0 ;  /* 0x00000000030075a7 */ /* 0x0002a2000802017f */
[----:B------:R-:W-:Y:S05]  /*1ae0*/  @!P0 BRA `(.L_x_23) ;  /* 0x0000000000048947 */ /* 0x000fea0003800000 */
[----:B------:R-:W-:Y:S01]  /*1af0*/  BPT.TRAP 0x1 ;  /* 0x000000040000795c */ /* 0x000fe20000300000 */
.L_x_23:
[----:B--2---:R-:W-:Y:S05]  /*1b00*/  @P1 BRA `(.L_x_24) ;  /* 0x0000000000081947 */ /* 0x004fea0003800000 */
[----:B------:R-:W2:Y:S02]  /*1b10*/  SYNCS.PHASECHK.TRANS64.TRYWAIT P1, [R3+URZ], R0 ;  /* 0x00000000030075a7 */ /* 0x000ea4000802017f */
[----:B--2---:R-:W-:Y:S05]  /*1b20*/  @!P1 BRA `(.L_x_25) ;  /* 0x0000006400e89947 */ /* 0x004fea0003800000 */
.L_x_24:
[----:B------:R-:W-:Y:S05]  /*1b30*/  WARPSYNC.ALL ;  /* 0x0000000000007948 */ /* 0x000fea0003800000 */
[----:B------:R-:W-:Y:S01]  /*1b40*/  ULEA UR4, UR38, UR44, 0x8 ;  /* 0x0000002c26047291 */ /* 0x000fe2000f8e403f */
[----:B------:R-:W-:Y:S01]  /*1b50*/  WARPGROUP.ARRIVE ;  /* 0x00000000000079c5 */ /* 0x000fe20000000000 */
[----:B------:R-:W-:Y:S01]  /*1b60*/  ULEA UR6, UR38, UR45, 0x9 ;  /* 0x0000002d26067291 */ /* 0x000fe2000f8e483f */
[----:B-12---:R-:W-:Y:S01]  /*1b70*/  IMAD.U32 R0, RZ, RZ, UR43 ;  /* 0x0000002bff007e24 */ /* 0x006fe2000f8e00ff */
[----:B------:R-:W-:Y:S01]  /*1b80*/  UMOV UR5, 0x80000020 ;  /* 0x8000002000057882 */ /* 0x000fe20000000000 */
[----:B------:R-:W-:-:S03]  /*1b90*/  UMOV UR7, 0x80000020 ;  /* 0x8000002000077882 */ /* 0x000fc60000000000 */
[----:B------:R-:W-:-:S03]  /*1ba0*/  ISETP.GE.AND P1, PT, R0, 0x1, PT ;  /* 0x000000010000780c */ /* 0x000fc60003f26270 */
[----:B------:R-:W-:Y:S01]  /*1bb0*/  HGMMA.64x128x16.F32 R24, gdesc[UR4], RZ, !UPT, gsb0 ;  /* 0x01e00000041879f0 */ /* 0x000fe2000c0008ff */
[----:B------:R-:W-:Y:S02]  /*1bc0*/  UIADD3 UR4, UR4, 0x2, URZ ;  /* 0x0000000204047890 */ /* 0x000fe4000fffe03f */
[----:B------:R-:W-:Y:S01]  /*1bd0*/  UIADD3 UR6, UR6, 0x2, URZ ;  /* 0x0000000206067890 */ /* 0x000fe2000fffe03f */
[----:B------:R-:W-:Y:S01]  /*1be0*/  UMOV UR5, 0x80000020 ;  /* 0x8000002000057882 */ /* 0x000fe20000000000 */
[----:B------:R-:W-:Y:S01]  /*1bf0*/  UMOV UR7, 0x80000020 ;  /* 0x8000002000077882 */ /* 0x000fe20000000000 */
[----:B------:R-:W-:Y:S02]  /*1c00*/  WARPGROUP.DEPBAR.LE gsb0, 0x0 ;  /* 0x00008000000079c5 */ /* 0x000fe40000010000 */
[----:B------:R-:W-:-:S06]  /*1c10*/  WARPGROUP.ARRIVE ;  /* 0x00000000000079c5 */ /* 0x000fcc0000000000 */
[----:B------:R-:W-:Y:S03]  /*1c20*/  HGMMA.64x128x16.F32 R24, gdesc[UR4], R24, gsb0 ;  /* 0x01e00000041879f0 */ /* 0x000fe60008000818 */
[----:B------:R-:W-:Y:S02]  /*1c30*/  WARPGROUP.DEPBAR.LE gsb0, 0x0 ;  /* 0x00008000000079c5 */ /* 0x000fe40000010000 */
[----:B------:R-:W-:Y:S05]  /*1c40*/  @!P1 BRA `(.L_x_26) ;  /* 0x0000000000d49947 */ /* 0x000fea0003800000 */
[----:B------:R-:W-:Y:S01]  /*1c50*/  UIADD3 UR4, UR38, 0x1, URZ ;  /* 0x0000000126047890 */ /* 0x000fe2000fffe03f */
[----:B------:R-:W-:Y:S02]  /*1c60*/  IMAD.U32 R0, RZ, RZ, UR43 ;  /* 0x0000002bff007e24 */ /* 0x000fe4000f8e00ff */
[----:B------:R-:W-:Y:S01]  /*1c70*/  IMAD.U32 R3, RZ, RZ, UR38 ;  /* 0x00000026ff037e24 */ /* 0x000fe2000f8e00ff */
[----:B------:R-:W-:-:S04]  /*1c80*/  UISETP.NE.AND UP0, UPT, UR4, 0x12, UPT ;  /* 0x000000120400788c */ /* 0x000fc8000bf05270 */
[----:B------:R-:W-:Y:S02]  /*1c90*/  USEL UR5, URZ, 0x1, UP0 ;  /* 0x000000013f057887 */ /* 0x000fe40008000000 */
[----:B------:R-:W-:Y:S02]  /*1ca0*/  USEL UR8, UR4, URZ, UP0 ;  /* 0x0000003f04087287 */ /* 0x000fe40008000000 */
[----:B------:R-:W-:-:S06]  /*1cb0*/  ULOP3.LUT UR5, UR39, UR5, URZ, 0x3c, !UPT ;  /* 0x0000000527057292 */ /* 0x000fcc000f8e3c3f */
[----:B------:R-:W-:-:S07]  /*1cc0*/  IMAD.U32 R6, RZ, RZ, UR5 ;  /* 0x00000005ff067e24 */ /* 0x000fce000f8e00ff */
.L_x_33:
[----:B------:R-:W-:Y:S05]  /*1cd0*/  @!P0 BRA `(.L_x_27) ;  /* 0x0000000000048947 */ /* 0x000fea0003800000 */
[----:B------:R-:W-:Y:S01]  /*1ce0*/  BPT.TRAP 0x1 ;  /* 0x000000040000795c */ /* 0x000fe20000300000 */
.L_x_27:
[----:B------:R-:W-:Y:S01]  /*1cf0*/  ULEA UR4, UR8, UR41, 0x3 ;  /* 0x0000002908047291 */ /* 0x000fe2000f8e183f */
[----:B------:R-:W-:-:S08]  /*1d00*/  SHF.L.U32 R4, R6, 0x1f, RZ ;  /* 0x0000001f06047819 */ /* 0x000fd000000006ff */
[----:B------:R1:W2:Y:S01]  /*1d10*/  SYNCS.PHASECHK.TRANS64.TRYWAIT P1, [UR4], R4 ;  /* 0x00000004ff0075a7 */ /* 0x0002a20008020144 */
[----:B------:R-:W-:Y:S05]  /*1d20*/  @!P0 BRA `(.L_x_28) ;  /* 0x0000000000048947 */ /* 0x000fea0003800000 */
[----:B------:R-:W-:Y:S01]  /*1d30*/  BPT.TRAP 0x1 ;  /* 0x000000040000795c */ /* 0x000fe20000300000 */
.L_x_28:
[----:B--2---:R-:W-:Y:S05]  /*1d40*/  @P1 BRA `(.L_x_29) ;  /* 0x0000000000081947 */ /* 0x004fea0003800000 */
[----:B------:R-:W2:Y:S02]  /*1d50*/  SYNCS.PHASECHK.TRANS64.TRYWAIT P1, [UR4], R4 ;  /* 0x00000004ff0075a7 */ /* 0x000ea40008020144 */
[----:B--2---:R-:W-:Y:S05]  /*1d60*/  @!P1 BRA `(.L_x_30) ;  /* 0x00000064006c9947 */ /* 0x004fea0003800000 */
.L_x_29:
[----:B------:R-:W-:Y:S01]  /*1d70*/  ULEA UR4, UR8, UR44, 0x8 ;  /* 0x0000002c08047291 */ /* 0x000fe2000f8e403f */
[----:B------:R-:W-:Y:S01]  /*1d80*/  WARPGROUP.ARRIVE ;  /* 0x00000000000079c5 */ /* 0x000fe20000000000 */
[----:B------:R-:W-:Y:S01]  /*1d90*/  ULEA UR6, UR8, UR45, 0x9 ;  /* 0x0000002d08067291 */ /* 0x000fe2000f8e483f */
[----:B------:R-:W-:Y:S01]  /*1da0*/  UMOV UR5, 0x80000020 ;  /* 0x8000002000057882 */ /* 0x000fe20000000000 */
[----:B------:R-:W-:-:S07]  /*1db0*/  UMOV UR7, 0x80000020 ;  /* 0x8000002000077882 */ /* 0x000fce0000000000 */
[----:B------:R-:W-:Y:S01]  /*1dc0*/  HGMMA.64x128x16.F32 R24, gdesc[UR4], R24, gsb0 ;  /* 0x01e00000041879f0 */ /* 0x000fe20008000818 */
        /* <DEDUP_REMOVED lines=9> */
[----:B------:R-:W-:Y:S01]  /*1e60*/  BPT.TRAP 0x1 ;  /* 0x000000040000795c */ /* 0x000fe20000300000 */
.L_x_31:
[----:B------:R-:W-:-:S13]  /*1e70*/  ISETP.NE.AND P1, PT, R89, RZ, PT ;  /* 0x000000ff5900720c */ /* 0x000fda0003f25270 */
[----:B-12---:R-:W-:-:S05]  /*1e80*/  @P1 LEA R4, R3, UR41, 0x3 ;  /* 0x0000002903041c11 */ /* 0x006fca000f8e18ff */
[----:B------:R-:W-:-:S05]  /*1e90*/  @P1 VIADD R5, R4, 0x90 ;  /* 0x0000009004051836 */ /* 0x000fca0000000000 */
[----:B------:R-:W-:-:S04]  /*1ea0*/  @P1 PRMT R5, R88, 0x654, R5 ;  /* 0x0000065458051816 */ /* 0x000fc80000000005 */
[----:B------:R1:W-:Y:S01]  /*1eb0*/  @P1 SYNCS.ARRIVE.TRANS64.RED.A1T0 RZ, [R5+URZ], RZ ;  /* 0x000000ff05ff19a7 */ /* 0x0003e2000810043f */
[----:B------:R-:W-:-:S13]  /*1ec0*/  ISETP.GT.U32.AND P1, PT, R16, 0x1, PT ;  /* 0x000000011000780c */ /* 0x000fda0003f24070 */
[----:B-1----:R-:W-:Y:S05]  /*1ed0*/  @P1 BRA `(.L_x_32) ;  /* 0x0000000000041947 */ /* 0x002fea0003800000 */
[----:B------:R-:W-:Y:S01]  /*1ee0*/  BPT.TRAP 0x1 ;  /* 0x000000040000795c */ /* 0x000fe20000300000 */
.L_x_32:
[----:B------:R-:W-:Y:S01]  /*1ef0*/  UIADD3 UR8, UR8, 0x1, URZ ;  /* 0x0000000108087890 */ /* 0x000fe2000fffe03f */
[C---:B------:R-:W-:Y:S01]  /*1f00*/  ISETP.GT.AND P2, PT, R0.reuse, 0x1, PT ;  /* 0x000000010000780c */ /* 0x040fe20003f44270 */
[----:B------:R-:W-:Y:S02]  /*1f10*/  VIADD R3, R3, 0x1 ;  /* 0x0000000103037836 */ /* 0x000fe40000000000 */
[----:B------:R-:W-:Y:S01]  /*1f20*/  UISETP.NE.AND UP0, UPT, UR8, 0x12, UPT ;  /* 0x000000120800788c */ /* 0x000fe2000bf05270 */
[----:B------:R-:W-:Y:S02]  /*1f30*/  VIADD R0, R0, 0xffffffff ;  /* 0xffffffff00007836 */ /* 0x000fe40000000000 */
[C---:B------:R-:W-:Y:S01]  /*1f40*/  ISETP.NE.AND P1, PT, R3.reuse, 0x12, PT ;  /* 0x000000120300780c */ /* 0x040fe20003f25270 */
[----:B------:R-:W-:Y:S02]  /*1f50*/  USEL UR4, URZ, 0x1, UP0 ;  /* 0x000000013f047887 */ /* 0x000fe40008000000 */
[----:B------:R-:W-:Y:S01]  /*1f60*/  USEL UR8, UR8, URZ, UP0 ;  /* 0x0000003f08087287 */ /* 0x000fe20008000000 */
[----:B------:R-:W-:-:S03]  /*1f70*/  SEL R3, R3, RZ, P1 ;  /* 0x000000ff03037207 */ /* 0x000fc60000800000 */
[----:B------:R-:W-:Y:S01]  /*1f80*/  LOP3.LUT R6, R6, UR4, RZ, 0x3c, !PT ;  /* 0x0000000406067c12 */ /* 0x000fe2000f8e3cff */
[----:B------:R-:W-:Y:S07]  /*1f90*/  @P2 BRA `(.L_x_33) ;  /* 0xfffffffc004c2947 */ /* 0x000fee000383ffff */
.L_x_26:
[----:B------:R-:W1:Y:S01]  /*1fa0*/  LDC R0, c[0x0][0x28c] ;  /* 0x0000a300ff007b82 */ /* 0x000e620000000800 */
[----:B------:R2:W-:Y:S01]  /*1fb0*/  SYNCS.ARRIVE.TRANS64.A1T0 RZ, [R96+UR47], RZ ;  /* 0x000000ff60ff79a7 */ /* 0x0005e2000810002f */
[----:B-1----:R-:W-:-:S13]  /*1fc0*/  ISETP.GE.AND P1, PT, R0, 0x1, PT ;  /* 0x000000010000780c */ /* 0x002fda0003f26270 */
[----:B--2---:R-:W-:Y:S05]  /*1fd0*/  @!P1 BRA `(.L_x_34) ;  /* 0x0000000000449947 */ /* 0x004fea0003800000 */
[----:B------:R-:W-:Y:S05]  /*1fe0*/  @!P0 BRA `(.L_x_35) ;  /* 0x0000000000048947 */ /* 0x000fea0003800000 */
[----:B------:R-:W-:Y:S01]  /*1ff0*/  BPT.TRAP 0x1 ;  /* 0x000000040000795c */ /* 0x000fe20000300000 */
.L_x_35:
[----:B------:R-:W-:-:S13]  /*2000*/  ISETP.NE.AND P0, PT, R89, RZ, PT ;  /* 0x000000ff5900720c */ /* 0x000fda0003f05270 */
[----:B------:R-:W-:-:S05]  /*2010*/  VOTEU.ANY UP0, P0 ;  /* 0x00000000003f7886 */ /* 0x000fca0000000100 */
[----:B------:R-:W-:-:S06]  /*2020*/  @UP0 UIADD3 UR4, UR43, UR38, URZ ;  /* 0x000000262b040290 */ /* 0x000fcc000fffe03f */
[----:B------:R-:W-:Y:S02]  /*2030*/  IMAD.U32 R4, RZ, RZ, UR4 ;  /* 0x00000004ff047e24 */ /* 0x000fe4000f8e00ff */
[----:B------:R-:W-:Y:S02]  /*2040*/  IMAD.U32 R3, RZ, RZ, UR4 ;  /* 0x00000004ff037e24 */ /* 0x000fe4000f8e00ff */
[----:B------:R-:W-:-:S05]  /*2050*/  @P0 IMAD.WIDE.U32 R4, R4, 0x38e38e39, RZ ;  /* 0x38e38e3904040825 */ /* 0x000fca00078e00ff */
[----:B------:R-:W-:-:S05]  /*2060*/  @P0 SHF.R.U32.HI R0, RZ, 0x2, R5 ;  /* 0x00000002ff000819 */ /* 0x000fca0000011605 */
[----:B------:R-:W-:-:S05]  /*2070*/  @P0 IMAD R0, R0, -0x12, R3 ;  /* 0xffffffee00000824 */ /* 0x000fca00078e0203 */
[----:B------:R-:W-:-:S05]  /*2080*/  @P0 LEA R0, R0, UR41, 0x3 ;  /* 0x0000002900000c11 */ /* 0x000fca000f8e18ff */
[----:B------:R-:W-:-:S05]  /*2090*/  @P0 VIADD R3, R0, 0x90 ;  /* 0x0000009000030836 */ /* 0x000fca0000000000 */
[----:B------:R-:W-:-:S04]  /*20a0*/  @P0 PRMT R3, R88, 0x654, R3 ;  /* 0x0000065458030816 */ /* 0x000fc80000000003 */
[----:B------:R1:W-:Y:S01]  /*20b0*/  @P0 SYNCS.ARRIVE.TRANS64.RED.A1T0 RZ, [R3+URZ], RZ ;  /* 0x000000ff03ff09a7 */ /* 0x0003e2000810043f */
[----:B------:R-:W-:-:S13]  /*20c0*/  ISETP.GT.U32.AND P0, PT, R16, 0x1, PT ;  /* 0x000000011000780c */ /* 0x000fda0003f04070 */
[----:B-1----:R-:W-:Y:S05]  /*20d0*/  @P0 BRA `(.L_x_34) ;  /* 0x0000000000040947 */ /* 0x002fea0003800000 */
[----:B------:R-:W-:Y:S01]  /*20e0*/  BPT.TRAP 0x1 ;  /* 0x000000040000795c */ /* 0x000fe20000300000 */
.L_x_34:
[----:B------:R-:W-:Y:S01]  /*20f0*/  SHF.L.U32 R0, R103, 0x1f, RZ ;  /* 0x0000001f67007819 */ /* 0x000fe200000006ff */
[----:B------:R-:W-:Y:S01]  /*2100*/  UIADD3 UR38, UR46, UR38, URZ ;  /* 0x000000262e267290 */ /* 0x000fe2000fffe03f */
[----:B------:R-:W1:Y:S01]  /*2110*/  LDC R9, c[0x0][0x288] ;  /* 0x0000a200ff097b82 */ /* 0x000e620000000800 */
[----:B------:R-:W-:Y:S01]  /*2120*/  UISETP.GE.U32.AND UP1, UPT, UR46, 0x12, UPT ;  /* 0x000000122e00788c */ /* 0x000fe2000bf26070 */
[----:B------:R-:W-:Y:S01]  /*2130*/  IMAD.SHL.U32 R10, R94, 0x2, RZ ;  /* 0x000000025e0a7824 */ /* 0x000fe200078e00ff */
[----:B------:R-:W-:Y:S02]  /*2140*/  UISETP.GT.U32.AND UP0, UPT, UR38, 0x11, UPT ;  /* 0x000000112600788c */ /* 0x000fe4000bf04070 */
[----:B------:R-:W-:Y:S02]  /*2150*/  UIMAD.WIDE.U32 UR4, UR38, 0x38e38e39, URZ ;  /* 0x38e38e39260478a5 */ /* 0x000fe4000f8e003f */
[----:B------:R-:W-:Y:S01]  /*2160*/  UISETP.LT.U32.AND UP0, UPT, UR46, 0x12, UP0 ;  /* 0x000000122e00788c */ /* 0x000fe20008701070 */
[----:B------:R-:W2:Y:S01]  /*2170*/  SYNCS.PHASECHK.TRANS64.TRYWAIT P0, [R95+UR42+0x10], R0 ;  /* 0x000010005f0075a7 */ /* 0x000ea2000800016a */
[----:B------:R-:W-:Y:S01]  /*2180*/  USHF.R.U32.HI UR4, URZ, 0x2, UR5 ;  /* 0x000000023f047899 */ /* 0x000fe20008011605 */
[----:B------:R-:W-:Y:S01]  /*2190*/  SHF.R.S32.HI R11, RZ, 0x1f, R10 ;  /* 0x0000001fff0b7819 */ /* 0x000fe2000001140a */
[----:B------:R-:W-:-:S02]  /*21a0*/  USEL UR6, URZ, 0x1, !UP0 ;  /* 0x000000013f067887 */ /* 0x000fc4000c000000 */
[----:B------:R-:W-:Y:S02]  /*21b0*/  UIMAD UR38, UR4, -0x12, UR38 ;  /* 0xffffffee042678a4 */ /* 0x000fe4000f8e0226 */
[----:B------:R-:W-:-:S04]  /*21c0*/  ULOP3.LUT UR39, UR39, UR6, URZ, 0x3c, !UPT ;  /* 0x0000000627277292 */ /* 0x000fc8000f8e3c3f */
[----:B------:R-:W-:Y:S01]  /*21d0*/  @UP1 ULOP3.LUT UR39, UR39, 0x1, UR4, 0x78, !UPT ;  /* 0x0000000127271892 */ /* 0x000fe2000f8e7804 */
[----:B-12---:R-:W-:Y:S11]  /*21e0*/  @!P0 BRA `(.L_x_36) ;  /* 0x0000006000648947 */ /* 0x006ff60003800000 */
.L_x_204:
[----:B-1----:R-:W-:Y:S01]  /*21f0*/  IMAD.SHL.U32 R0, R19, 0x40, RZ ;  /* 0x0000004013007824 */ /* 0x002fe200078e00ff */
[----:B------:R-:W-:Y:S01]  /*2200*/  ULDC UR6, c[0x0][0x284] ;  /* 0x0000a10000067ab9 */ /* 0x000fe20000000800 */
[----:B------:R-:W-:Y:S01]  /*2210*/  IMAD.SHL.U32 R20, R22, 0x80, RZ ;  /* 0x0000008016147824 */ /* 0x000fe200078e00ff */
[----:B0-----:R-:W-:Y:S01]  /*2220*/  SHF.R.S32.HI R13, RZ, 0x1f, R2 ;  /* 0x0000001fff0d7819 */ /* 0x001fe20000011402 */
[----:B------:R-:W-:Y:S01]  /*2230*/  ULDC.64 UR4, c[0x0][0x5d0] ;  /* 0x0001740000047ab9 */ /* 0x000fe20000000a00 */
[----:B------:R-:W-:Y:S01]  /*2240*/  ISETP.GE.AND P0, PT, R0, UR6, PT ;  /* 0x0000000600007c0c */ /* 0x000fe2000bf06270 */
[----:B------:R-:W-:Y:S01]  /*2250*/  IMAD.WIDE.U32 R4, R2, UR4, R10 ;  /* 0x0000000402047c25 */ /* 0x000fe2000f8e000a */
[----:B------:R-:W-:Y:S02]  /*2260*/  SHF.R.S32.HI R21, RZ, 0x1f, R20 ;  /* 0x0000001fff157819 */ /* 0x000fe40000011414 */
[C---:B------:R-:W-:Y:S01]  /*2270*/  ISETP.GE.OR P0, PT, R20.reuse, R9, P0 ;  /* 0x000000091400720c */ /* 0x040fe20000706670 */
[----:B------:R-:W-:Y:S01]  /*2280*/  IMAD R3, R13, UR4, RZ ;  /* 0x000000040d037c24 */ /* 0x000fe2000f8e02ff */
[----:B------:R-:W-:-:S03]  /*2290*/  IADD3 R4, P1, R20, R4, RZ ;  /* 0x0000000414047210 */ /* 0x000fc60007f3e0ff */
[----:B------:R-:W-:-:S05]  /*22a0*/  IMAD R3, R2, UR5, R3 ;  /* 0x0000000502037c24 */ /* 0x000fca000f8e0203 */
[----:B------:R-:W-:-:S03]  /*22b0*/  IADD3.X R5, R21, R5, R3, P1, !PT ;  /* 0x0000000515057210 */ /* 0x000fc60000ffe403 */
[----:B------:R-:W-:Y:S05]  /*22c0*/  @P0 BRA `(.L_x_37) ;  /* 0x0000004000300947 */ /* 0x000fea0003800000 */
[----:B------:R-:W0:Y:S01]  /*22d0*/  LDC.64 R6, c[0x0][0x5c8] ;  /* 0x00017200ff067b82 */ /* 0x000e220000000a00 */
[----:B-----5:R-:W-:Y:S01]  /*22e0*/  FSETP.NEU.AND P0, PT, R91, RZ, PT ;  /* 0x000000ff5b00720b */ /* 0x020fe20003f0d000 */
[----:B------:R-:W-:Y:S01]  /*22f0*/  IMAD R3, R94, -0x2, R9 ;  /* 0xfffffffe5e037824 */ /* 0x000fe200078e0209 */
[----:B------:R-:W-:Y:S01]  /*2300*/  BSSY B0, `(.L_x_37) ;  /* 0x0000408000007945 */ /* 0x000fe20003800000 */
[----:B------:R-:W-:-:S04]  /*2310*/  IMAD.WIDE R104, R19, 0x40, R92 ;  /* 0x0000004013687825 */ /* 0x000fc800078e025c */
[----:B------:R-:W-:Y:S02]  /*2320*/  IMAD.IADD R3, R3, 0x1, -R20 ;  /* 0x0000000103037824 */ /* 0x000fe400078e0a14 */
[----:B------:R-:W-:-:S03]  /*2330*/  IMAD.IADD R0, R99, 0x1, -R0 ;  /* 0x0000000163007824 */ /* 0x000fc600078e0a00 */
[----:B------:R-:W-:-:S04]  /*2340*/  ISETP.GT.AND P2, PT, R3, RZ, PT ;  /* 0x000000ff0300720c */ /* 0x000fc80003f44270 */
[----:B------:R-:W-:Y:S01]  /*2350*/  ISETP.GT.AND P1, PT, R0, RZ, P2 ;  /* 0x000000ff0000720c */ /* 0x000fe20001724270 */
[-C--:B0-----:R-:W-:Y:S02]  /*2360*/  IMAD R8, R105, R6.reuse, RZ ;  /* 0x0000000669087224 */ /* 0x081fe400078e02ff */
[----:B------:R-:W-:-:S04]  /*2370*/  IMAD.WIDE.U32 R106, R104, R6, R4 ;  /* 0x00000006686a7225 */ /* 0x000fc800078e0004 */
[----:B------:R-:W-:-:S04]  /*2380*/  IMAD R5, R104, R7, R8 ;  /* 0x0000000768057224 */ /* 0x000fc800078e0208 */
[----:B------:R-:W-:Y:S01]  /*2390*/  IMAD.IADD R9, R107, 0x1, R5 ;  /* 0x000000016b097824 */ /* 0x000fe200078e0205 */
[----:B------:R-:W-:Y:S06]  /*23a0*/  @!P0 BRA `(.L_x_38) ;  /* 0x0000002c00248947 */ /* 0x000fec0003800000 */
[----:B------:R-:W0:Y:S01]  /*23b0*/  LDC.64 R108, c[0x0][0x5b8] ;  /* 0x00016e00ff6c7b82 */ /* 0x000e220000000a00 */
[----:B------:R-:W-:-:S07]  /*23c0*/  ULDC.64 UR4, c[0x0][0x5c0] ;  /* 0x0001700000047ab9 */ /* 0x000fce0000000a00 */
[----:B------:R-:W1:Y:S08]  /*23d0*/  LDC.64 R110, c[0x0][0x5b0] ;  /* 0x00016c00ff6e7b82 */ /* 0x000e700000000a00 */
[----:B------:R-:W2:Y:S01]  /*23e0*/  LDC.64 R112, c[0x0][0x5a8] ;  /* 0x00016a00ff707b82 */ /* 0x000ea20000000a00 */
[-C--:B0-----:R-:W-:Y:S02]  /*23f0*/  IMAD R8, R13, R108.reuse, RZ ;  /* 0x0000006c0d087224 */ /* 0x081fe400078e02ff */
[----:B------:R-:W-:-:S04]  /*2400*/  IMAD.WIDE.U32 R4, R2, R108, R10 ;  /* 0x0000006c02047225 */ /* 0x000fc800078e000a */
[----:B------:R-:W-:Y:S01]  /*2410*/  IMAD R107, R2, R109, R8 ;  /* 0x0000006d026b7224 */ /* 0x000fe200078e0208 */
[----:B------:R-:W-:Y:S01]  /*2420*/  IADD3 R12, P0, R20, R4, RZ ;  /* 0x00000004140c7210 */ /* 0x000fe20007f1e0ff */
[----:B-1----:R-:W-:-:S03]  /*2430*/  IMAD R4, R105, R110, RZ ;  /* 0x0000006e69047224 */ /* 0x002fc600078e02ff */
[----:B------:R-:W-:Y:S01]  /*2440*/  IADD3.X R13, R21, R5, R107, P0, !PT ;  /* 0x00000005150d7210 */ /* 0x000fe200007fe46b */
[C---:B------:R-:W-:Y:S02]  /*2450*/  IMAD R109, R104.reuse, R111, R4 ;  /* 0x0000006f686d7224 */ /* 0x040fe400078e0204 */
[----:B------:R-:W-:-:S04]  /*2460*/  IMAD.WIDE.U32 R4, R104, R110, R12 ;  /* 0x0000006e68047225 */ /* 0x000fc800078e000c */
[----:B------:R-:W-:Y:S01]  /*2470*/  IMAD.IADD R5, R5, 0x1, R109 ;  /* 0x0000000105057824 */ /* 0x000fe200078e026d */
[----:B--2---:R-:W-:-:S04]  /*2480*/  LEA R14, P0, R4, R112, 0x1 ;  /* 0x00000070040e7211 */ /* 0x004fc800078008ff */
[----:B------:R-:W-:-:S05]  /*2490*/  LEA.HI.X R15, R4, R113, R5, 0x1, P0 ;  /* 0x00000071040f7211 */ /* 0x000fca00000f0c05 */
[----:B------:R-:W2:Y:S01]  /*24a0*/  @P1 LDG.E.LTC128B.U16 R19, desc[UR36][R14.64] ;  /* 0x000000240e131981 */ /* 0x000ea2000c1e1520 */
[----:B------:R-:W-:Y:S01]  /*24b0*/  IMAD.WIDE.U32 R4, R104, R110, R20 ;  /* 0x0000006e68047225 */ /* 0x000fe200078e0014 */
[----:B------:R-:W-:Y:S02]  /*24c0*/  BSSY B1, `(.L_x_39) ;  /* 0x0000015000017945 */ /* 0x000fe40003800000 */
[----:B------:R-:W-:-:S04]  /*24d0*/  IADD3 R100, P0, R10, R4, RZ ;  /* 0x000000040a647210 */ /* 0x000fc80007f1e0ff */
[----:B------:R-:W-:Y:S02]  /*24e0*/  IADD3.X R101, R11, R109, R5, P0, !PT ;  /* 0x0000006d0b657210 */ /* 0x000fe400007fe405 */
[----:B------:R-:W-:Y:S01]  /*24f0*/  LEA R8, P0, R106, UR4, 0x1 ;  /* 0x000000046a087c11 */ /* 0x000fe2000f8008ff */
[----:B------:R-:W-:-:S03]  /*2500*/  IMAD.WIDE.U32 R100, R2, R108, R100 ;  /* 0x0000006c02647225 */ /* 0x000fc600078e0064 */
[----:B------:R-:W-:Y:S02]  /*2510*/  LEA.HI.X R9, R106, UR5, R9, 0x1, P0 ;  /* 0x000000056a097c11 */ /* 0x000fe400080f0c09 */
[----:B------:R-:W-:-:S04]  /*2520*/  ISETP.GT.AND P0, PT, R3, 0x1, PT ;  /* 0x000000010300780c */ /* 0x000fc80003f04270 */
[----:B------:R-:W-:Y:S01]  /*2530*/  ISETP.GT.AND P3, PT, R0, RZ, P0 ;  /* 0x000000ff0000720c */ /* 0x000fe20000764270 */
[----:B--2---:R-:W-:-:S05]  /*2540*/  HADD2.F32 R4, -RZ, R19.H0_H0 ;  /* 0x20000013ff047230 */ /* 0x004fca0000004100 */
[----:B------:R-:W-:Y:S01]  /*2550*/  FMUL R5, R4, R91 ;  /* 0x0000005b04057220 */ /* 0x000fe20000400000 */
[----:B------:R-:W-:-:S03]  /*2560*/  LEA R4, P4, R100, R112, 0x1 ;  /* 0x0000007064047211 */ /* 0x000fc600078808ff */
[----:B------:R-:W-:-:S05]  /*2570*/  FFMA R5, R24, R90, R5 ;  /* 0x0000005a18057223 */ /* 0x000fca0000000005 */
[----:B------:R-:W-:Y:S01]  /*2580*/  F2FP.F16.F32.PACK_AB R14, RZ, R5 ;  /* 0x00000005ff0e723e */ /* 0x000fe200000000ff */
[----:B------:R-:W-:-:S03]  /*2590*/  IMAD.IADD R5, R107, 0x1, R101 ;  /* 0x000000016b057824 */ /* 0x000fc600078e0265 */
[----:B------:R-:W-:Y:S01]  /*25a0*/  PRMT R15, R14, 0x7610, R15 ;  /* 0x000076100e0f7816 */ /* 0x000fe2000000000f */
[----:B------:R-:W-:Y:S01]  /*25b0*/  IMAD.SHL.U32 R14, R110, 0x8, RZ ;  /* 0x000000086e0e7824 */ /* 0x000fe200078e00ff */
[----:B------:R-:W-:-:S03]  /*25c0*/  LEA.HI.X R5, R100, R113, R5, 0x1, P4 ;  /* 0x0000007164057211 */ /* 0x000fc600020f0c05 */
[----:B------:R0:W-:Y:S02]  /*25d0*/  @P1 STG.E.U16 desc[UR36][R8.64], R15 ;  /* 0x0000000f08001986 */ /* 0x0001e4000c101524 */
[----:B0-----:R-:W-:Y:S01]  /*25e0*/  SHF.L.U64.HI R15, R110, 0x3, R111 ;  /* 0x000000036e0f7819 */ /* 0x001fe2000001026f */
[----:B------:R-:W-:Y:S06]  /*25f0*/  @!P3 BRA `(.L_x_40) ;  /* 0x000000000004b947 */ /* 0x000fec0003800000 */
[----:B------:R0:W5:Y:S02]  /*2600*/  LDG.E.LTC128B.U16 R19, desc[UR36][R4.64+0x2] ;  /* 0x0000022404137981 */ /* 0x000164000c1e1520 */
.L_x_40:
[----:B------:R-:W-:Y:S05]  /*2610*/  BSYNC B1 ;  /* 0x0000000000017941 */ /* 0x000fea0003800000 */
.L_x_39:
[----:B-----5:R-:W-:Y:S01]  /*2620*/  HADD2.F32 R22, -RZ, R19.H0_H0 ;  /* 0x20000013ff167230 */ /* 0x020fe20000004100 */
[----:B------:R-:W-:Y:S01]  /*2630*/  ISETP.GT.AND P2, PT, R0, 0x8, P2 ;  /* 0x000000080000780c */ /* 0x000fe20001744270 */
[----:B------:R-:W-:-:S04]  /*2640*/  IMAD.WIDE.U32 R14, R104, R110, R14 ;  /* 0x0000006e680e7225 */ /* 0x000fc800078e000e */
[----:B------:R-:W-:Y:S01]  /*2650*/  FMUL R22, R22, R91 ;  /* 0x0000005b16167220 */ /* 0x000fe20000400000 */
[----:B------:R-:W-:Y:S01]  /*2660*/  IMAD.IADD R109, R109, 0x1, R15 ;  /* 0x000000016d6d7824 */ /* 0x000fe200078e020f */
[----:B------:R-:W-:Y:S02]  /*2670*/  IADD3 R15, P1, R12, R14, RZ ;  /* 0x0000000e0c0f7210 */ /* 0x000fe40007f3e0ff */
[----:B------:R-:W-:-:S03]  /*2680*/  FFMA R22, R25, R90, R22 ;  /* 0x0000005a19167223 */ /* 0x000fc60000000016 */
[----:B------:R-:W-:Y:S01]  /*2690*/  IMAD.X R24, R109, 0x1, R13, P1 ;  /* 0x000000016d187824 */ /* 0x000fe200008e060d */
[C---:B------:R-:W-:Y:S02]  /*26a0*/  LEA R12, P1, R15.reuse, R112, 0x1 ;  /* 0x000000700f0c7211 */ /* 0x040fe400078208ff */
[----:B------:R-:W-:Y:S02]  /*26b0*/  F2FP.F16.F32.PACK_AB R22, RZ, R22 ;  /* 0x00000016ff16723e */ /* 0x000fe400000000ff */
[----:B------:R-:W-:-:S03]  /*26c0*/  LEA.HI.X R13, R15, R113, R24, 0x1, P1 ;  /* 0x000000710f0d7211 */ /* 0x000fc600008f0c18 */
[----:B------:R1:W-:Y:S04]  /*26d0*/  @P3 STG.E.U16 desc[UR36][R8.64+0x2], R22 ;  /* 0x0000021608003986 */ /* 0x0003e8000c101524 */
[----:B------:R-:W2:Y:S01]  /*26e0*/  @P2 LDG.E.LTC128B.U16 R19, desc[UR36][R12.64] ;  /* 0x000000240c132981 */ /* 0x000ea2000c1e1520 */
[----:B------:R-:W-:Y:S01]  /*26f0*/  IADD3 R14, P1, P3, R10, R14, R20 ;  /* 0x0000000e0a0e7210 */ /* 0x000fe20007b3e014 */
[----:B------:R-:W-:Y:S01]  /*2700*/  BSSY B1, `(.L_x_41) ;  /* 0x0000011000017945 */ /* 0x000fe20003800000 */
[----:B------:R-:W-:Y:S02]  /*2710*/  SHF.L.U64.HI R7, R6, 0x4, R7 ;  /* 0x0000000406077819 */ /* 0x000fe40000010207 */
[----:B------:R-:W-:Y:S02]  /*2720*/  IADD3.X R15, R11, R109, R21, P1, P3 ;  /* 0x0000006d0b0f7210 */ /* 0x000fe40000fe6415 */
[----:B------:R-:W-:Y:S01]  /*2730*/  ISETP.GT.AND P0, PT, R0, 0x8, P0 ;  /* 0x000000080000780c */ /* 0x000fe20000704270 */
[----:B------:R-:W-:-:S04]  /*2740*/  IMAD.WIDE.U32 R14, R2, R108, R14 ;  /* 0x0000006c020e7225 */ /* 0x000fc800078e000e */
[----:B------:R-:W-:Y:S02]  /*2750*/  IMAD.IADD R2, R107, 0x1, R15 ;  /* 0x000000016b027824 */ /* 0x000fe400078e020f */
[----:B--2---:R-:W-:-:S05]  /*2760*/  HADD2.F32 R10, -RZ, R19.H0_H0 ;  /* 0x20000013ff0a7230 */ /* 0x004fca0000004100 */
[----:B------:R-:W-:Y:S01]  /*2770*/  FMUL R11, R10, R91 ;  /* 0x0000005b0a0b7220 */ /* 0x000fe20000400000 */
[----:B------:R-:W-:Y:S02]  /*2780*/  LEA R10, P1, R6, R8, 0x4 ;  /* 0x00000008060a7211 */ /* 0x000fe400078220ff */
[----:B------:R-:W-:Y:S01]  /*2790*/  LEA R6, P3, R14, R112, 0x1 ;  /* 0x000000700e067211 */ /* 0x000fe200078608ff */
[----:B------:R-:W-:-:S05]  /*27a0*/  FFMA R11, R26, R90, R11 ;  /* 0x0000005a1a0b7223 */ /* 0x000fca000000000b */
[----:B------:R-:W-:Y:S01]  /*27b0*/  F2FP.F16.F32.PACK_AB R12, RZ, R11 ;  /* 0x0000000bff0c723e */ /* 0x000fe200000000ff */
[----:B------:R-:W-:Y:S01]  /*27c0*/  IMAD.X R11, R7, 0x1, R9, P1 ;  /* 0x00000001070b7824 */ /* 0x000fe200008e0609 */
[----:B------:R-:W-:-:S04]  /*27d0*/  LEA.HI.X R7, R14, R113, R2, 0x1, P3 ;  /* 0x000000710e077211 */ /* 0x000fc800018f0c02 */
[----:B------:R1:W-:Y:S01]  /*27e0*/  @P2 STG.E.U16 desc[UR36][R10.64], R12 ;  /* 0x0000000c0a002986 */ /* 0x0003e2000c101524 */
[----:B------:R-:W-:Y:S05]  /*27f0*/  @!P0 BRA `(.L_x_42) ;  /* 0x0000000000048947 */ /* 0x000fea0003800000 */
[----:B------:R2:W5:Y:S02]  /*2800*/  LDG.E.LTC128B.U16 R19, desc[UR36][R6.64+0x2] ;  /* 0x0000022406137981 */ /* 0x000564000c1e1520 */
.L_x_42:
[----:B------:R-:W-:Y:S05]  /*2810*/  BSYNC B1 ;  /* 0x0000000000017941 */ /* 0x000fea0003800000 */
.L_x_41:
[----:B-----5:R-:W-:Y:S01]  /*2820*/  HADD2.F32 R2, -RZ, R19.H0_H0 ;  /* 0x20000013ff027230 */ /* 0x020fe20000004100 */
[----:B------:R-:W-:Y:S01]  /*2830*/  ISETP.GT.AND P1, PT, R3, 0x8, PT ;  /* 0x000000080300780c */ /* 0x000fe20003f24270 */
[----:B------:R-:W-:Y:S03]  /*2840*/  BSSY B1, `(.L_x_43) ;  /* 0x0000008000017945 */ /* 0x000fe60003800000 */
[----:B------:R-:W-:Y:S01]  /*2850*/  FMUL R2, R2, R91 ;  /* 0x0000005b02027220 */ /* 0x000fe20000400000 */
[----:B------:R-:W-:-:S03]  /*2860*/  ISETP.GT.AND P2, PT, R0, RZ, P1 ;  /* 0x000000ff0000720c */ /* 0x000fc60000f44270 */
[----:B------:R-:W-:-:S05]  /*2870*/  FFMA R2, R27, R90, R2 ;  /* 0x0000005a1b027223 */ /* 0x000fca0000000002 */
[----:B------:R-:W-:-:S05]  /*2880*/  F2FP.F16.F32.PACK_AB R2, RZ, R2 ;  /* 0x00000002ff02723e */ /* 0x000fca00000000ff */
[----:B------:R3:W-:Y:S01]  /*2890*/  @P0 STG.E.U16 desc[UR36][R10.64+0x2], R2 ;  /* 0x000002020a000986 */ /* 0x0007e2000c101524 */
[----:B------:R-:W-:Y:S05]  /*28a0*/  @!P2 BRA `(.L_x_44) ;  /* 0x000000000004a947 */ /* 0x000fea0003800000 */
[----:B------:R4:W5:Y:S02]  /*28b0*/  LDG.E.LTC128B.U16 R19, desc[UR36][R4.64+0x10] ;  /* 0x0000102404137981 */ /* 0x000964000c1e1520 */
.L_x_44:
[----:B------:R-:W-:Y:S05]  /*28c0*/  BSYNC B1 ;  /* 0x0000000000017941 */ /* 0x000fea0003800000 */
.L_x_43:
[----:B---3-5:R-:W-:Y:S01]  /*28d0*/  HADD2.F32 R2, -RZ, R19.H0_H0 ;  /* 0x20000013ff027230 */ /* 0x028fe20000004100 */
        /* <DEDUP_REMOVED lines=9> */
.L_x_46:
[----:B------:R-:W-:Y:S05]  /*2970*/  BSYNC B1 ;  /* 0x0000000000017941 */ /* 0x000fea0003800000 */
.L_x_45:
[----:B-----5:R-:W-:Y:S01]  /*2980*/  HADD2.F32 R2, -RZ, R19.H0_H0 ;  /* 0x20000013ff027230 */ /* 0x020fe20000004100 */
[----:B------:R-:W-:Y:S01]  /*2990*/  ISETP.GT.AND P1, PT, R0, 0x8, P1 ;  /* 0x000000080000780c */ /* 0x000fe20000f24270 */
[----:B------:R-:W-:Y:S03]  /*29a0*/  BSSY B1, `(.L_x_47) ;  /* 0x0000007000017945 */ /* 0x000fe60003800000 */
[----:B------:R-:W-:-:S04]  /*29b0*/  FMUL R2, R2, R91 ;  /* 0x0000005b02027220 */ /* 0x000fc80000400000 */
[----:B------:R-:W-:-:S05]  /*29c0*/  FFMA R2, R29, R90, R2 ;  /* 0x0000005a1d027223 */ /* 0x000fca0000000002 */
[----:B------:R-:W-:-:S05]  /*29d0*/  F2FP.F16.F32.PACK_AB R2, RZ, R2 ;  /* 0x00000002ff02723e */ /* 0x000fca00000000ff */
[----:B------:R0:W-:Y:S01]  /*29e0*/  @P3 STG.E.U16 desc[UR36][R8.64+0x12], R2 ;  /* 0x0000120208003986 */ /* 0x0001e2000c101524 */
[----:B------:R-:W-:Y:S05]  /*29f0*/  @!P1 BRA `(.L_x_48) ;  /* 0x0000000000049947 */ /* 0x000fea0003800000 */
[----:B------:R0:W5:Y:S02]  /*2a00*/  LDG.E.LTC128B.U16 R19, desc[UR36][R6.64+0x10] ;  /* 0x0000102406137981 */ /* 0x000164000c1e1520 */
.L_x_48:
[----:B------:R-:W-:Y:S05]  /*2a10*/  BSYNC B1 ;  /* 0x0000000000017941 */ /* 0x000fea0003800000 */
.L_x_47:
[----:B0----5:R-:W-:Y:S01]  /*2a20*/  HADD2.F32 R2, -RZ, R19.H0_H0 ;  /* 0x20000013ff027230 */ /* 0x021fe20000004100 */
[----:B------:R-:W-:Y:S01]  /*2a30*/  ISETP.GT.AND P0, PT, R0, 0x8, P0 ;  /* 0x000000080000780c */ /* 0x000fe20000704270 */
[----:B------:R-:W-:Y:S03]  /*2a40*/  BSSY B1, `(.L_x_49) ;  /* 0x0000007000017945 */ /* 0x000fe60003800000 */
[----:B---3--:R-:W-:-:S04]  /*2a50*/  FMUL R13, R2, R91 ;  /* 0x0000005b020d7220 */ /* 0x008fc80000400000 */
[----:B------:R-:W-:-:S05]  /*2a60*/  FFMA R13, R30, R90, R13 ;  /* 0x0000005a1e0d7223 */ /* 0x000fca000000000d */
[----:B------:R-:W-:-:S05]  /*2a70*/  F2FP.F16.F32.PACK_AB R13, RZ, R13 ;  /* 0x0000000dff0d723e */ /* 0x000fca00000000ff */
[----:B------:R0:W-:Y:S01]  /*2a80*/  @P1 STG.E.U16 desc[UR36][R10.64+0x10], R13 ;  /* 0x0000100d0a001986 */ /* 0x0001e2000c101524 */
[----:B------:R-:W-:Y:S05]  /*2a90*/  @!P0 BRA `(.L_x_50) ;  /* 0x0000000000048947 */ /* 0x000fea0003800000 */
[----:B------:R3:W5:Y:S02]  /*2aa0*/  LDG.E.LTC128B.U16 R19, desc[UR36][R6.64+0x12] ;  /* 0x0000122406137981 */ /* 0x000764000c1e1520 */
.L_x_50:
[----:B------:R-:W-:Y:S05]  /*2ab0*/  BSYNC B1 ;  /* 0x0000000000017941 */ /* 0x000fea0003800000 */
.L_x_49:
        /* <DEDUP_REMOVED lines=10> */
.L_x_52:
[----:B------:R-:W-:Y:S05]  /*2b60*/  BSYNC B1 ;  /* 0x0000000000017941 */ /* 0x000fea0003800000 */
.L_x_51:
[----:B0----5:R-:W-:Y:S01]  /*2b70*/  HADD2.F32 R2, -RZ, R19.H0_H0 ;  /* 0x20000013ff027230 */ /* 0x021fe20000004100 */
        /* <DEDUP_REMOVED lines=9> */
.L_x_54:
[----:B------:R-:W-:Y:S05]  /*2c10*/  BSYNC B1 ;  /* 0x0000000000017941 */ /* 0x000fea0003800000 */
.L_x_53:
        /* <DEDUP_REMOVED lines=9> */
.L_x_56:
[----:B------:R-:W-:Y:S05]  /*2cb0*/  BSYNC B1 ;  /* 0x0000000000017941 */ /* 0x000fea0003800000 */
.L_x_55:
[----:B0----5:R-:W-:Y:S01]  /*2cc0*/  HADD2.F32 R2, -RZ, R19.H0_H0 ;  /* 0x20000013ff027230 */ /* 0x021fe20000004100 */
        /* <DEDUP_REMOVED lines=8> */
.L_x_58:
[----:B------:R-:W-:Y:S05]  /*2d50*/  BSYNC B1 ;  /* 0x0000000000017941 */ /* 0x000fea0003800000 */
.L_x_57:
        /* <DEDUP_REMOVED lines=10> */
.L_x_60:
[----:B------:R-:W-:Y:S05]  /*2e00*/  BSYNC B1 ;  /* 0x0000000000017941 */ /* 0x000fea0003800000 */
.L_x_59:
        /* <DEDUP_REMOVED lines=10> */
.L_x_62:
[----:B------:R-:W-:Y:S05]  /*2eb0*/  BSYNC B1 ;  /* 0x0000000000017941 */ /* 0x000fea0003800000 */
.L_x_61:
        /* <DEDUP_REMOVED lines=9> */
.L_x_64:
[----:B------:R-:W-:Y:S05]  /*2f50*/  BSYNC B1 ;  /* 0x0000000000017941 */ /* 0x000fea0003800000 */
.L_x_63:
        /* <DEDUP_REMOVED lines=9> */
.L_x_66:
[----:B------:R-:W-:Y:S05]  /*2ff0*/  BSYNC B1 ;  /* 0x0000000000017941 */ /* 0x000fea0003800000 */
.L_x_65:
        /* <DEDUP_REMOVED lines=10> */
.L_x_68:
[----:B------:R-:W-:Y:S05]  /*30a0*/  BSYNC B1 ;  /* 0x0000000000017941 */ /* 0x000fea0003800000 */
.L_x_67:
        /* <DEDUP_REMOVED lines=10> */
.L_x_70:
[----:B------:R-:W-:Y:S05]  /*3150*/  BSYNC B1 ;  /* 0x0000000000017941 */ /* 0x000fea0003800000 */
.L_x_69:
        /* <DEDUP_REMOVED lines=9> */
.L_x_72:
[----:B------:R-:W-:Y:S05]  /*31f0*/  BSYNC B1 ;  /* 0x0000000000017941 */ /* 0x000fea0003800000 */
.L_x_71:
        /* <DEDUP_REMOVED lines=9> */
.L_x_74:
[----:B------:R-:W-:Y:S05]  /*3290*/  BSYNC B1 ;  /* 0x0000000000017941 */ /* 0x000fea0003800000 */
.L_x_73:
        /* <DEDUP_REMOVED lines=10> */
.L_x_76:
[----:B------:R-:W-:Y:S05]  /*3340*/  BSYNC B1 ;  /* 0x0000000000017941 */ /* 0x000fea0003800000 */
.L_x_75:
        /* <DEDUP_REMOVED lines=10> */
.L_x_78:
[----:B------:R-:W-:Y:S05]  /*33f0*/  BSYNC B1 ;  /* 0x0000000000017941 */ /* 0x000fea0003800000 */
.L_x_77:
        /* <DEDUP_REMOVED lines=9> */
.L_x_80:
[----:B------:R-:W-:Y:S05]  /*3490*/  BSYNC B1 ;  /* 0x0000000000017941 */ /* 0x000fea0003800000 */
.L_x_79:
        /* <DEDUP_REMOVED lines=9> */
.L_x_82:
[----:B------:R-:W-:Y:S05]  /*3530*/  BSYNC B1 ;  /* 0x0000000000017941 */ /* 0x000fea0003800000 */
.L_x_81:
        /* <DEDUP_REMOVED lines=10> */
.L_x_84:
[----:B------:R-:W-:Y:S05]  /*35e0*/  BSYNC B1 ;  /* 0x0000000000017941 */ /* 0x000fea0003800000 */
.L_x_83:
        /* <DEDUP_REMOVED lines=10> */
.L_x_86:
[----:B------:R-:W-:Y:S05]  /*3690*/  BSYNC B1 ;  /* 0x0000000000017941 */ /* 0x000fea0003800000 */
.L_x_85:
        /* <DEDUP_REMOVED lines=9> */
.L_x_88:
[----:B------:R-:W-:Y:S05]  /*3730*/  BSYNC B1 ;  /* 0x0000000000017941 */ /* 0x000fea0003800000 */
.L_x_87:
        /* <DEDUP_REMOVED lines=9> */
.L_x_90:
[----:B------:R-:W-:Y:S05]  /*37d0*/  BSYNC B1 ;  /* 0x0000000000017941 */ /* 0x000fea0003800000 */
.L_x_89:
        /* <DEDUP_REMOVED lines=10> */
.L_x_92:
[----:B------:R-:W-:Y:S05]  /*3880*/  BSYNC B1 ;  /* 0x0000000000017941 */ /* 0x000fea0003800000 */
.L_x_91:
        /* <DEDUP_REMOVED lines=10> */
.L_x_94:
[----:B------:R-:W-:Y:S05]  /*3930*/  BSYNC B1 ;  /* 0x0000000000017941 */ /* 0x000fea0003800000 */
.L_x_93:
        /* <DEDUP_REMOVED lines=9> */
.L_x_96:
[----:B------:R-:W-:Y:S05]  /*39d0*/  BSYNC B1 ;  /* 0x0000000000017941 */ /* 0x000fea0003800000 */
.L_x_95:
        /* <DEDUP_REMOVED lines=9> */
.L_x_98:
[----:B------:R-:W-:Y:S05]  /*3a70*/  BSYNC B1 ;  /* 0x0000000000017941 */ /* 0x000fea0003800000 */
.L_x_97:
        /* <DEDUP_REMOVED lines=10> */
.L_x_100:
[----:B------:R-:W-:Y:S05]  /*3b20*/  BSYNC B1 ;  /* 0x0000000000017941 */ /* 0x000fea0003800000 */
.L_x_99:
        /* <DEDUP_REMOVED lines=10> */
.L_x_102:
[----:B------:R-:W-:Y:S05]  /*3bd0*/  BSYNC B1 ;  /* 0x0000000000017941 */ /* 0x000fea0003800000 */
.L_x_101:
        /* <DEDUP_REMOVED lines=9> */
.L_x_104:
[----:B------:R-:W-:Y:S05]  /*3c70*/  BSYNC B1 ;  /* 0x0000000000017941 */ /* 0x000fea0003800000 */
.L_x_103:
        /* <DEDUP_REMOVED lines=9> */
.L_x_106:
[----:B------:R-:W-:Y:S05]  /*3d10*/  BSYNC B1 ;  /* 0x0000000000017941 */ /* 0x000fea0003800000 */
.L_x_105:
        /* <DEDUP_REMOVED lines=10> */
.L_x_108:
[----:B------:R-:W-:Y:S05]  /*3dc0*/  BSYNC B1 ;  /* 0x0000000000017941 */ /* 0x000fea0003800000 */
.L_x_107:
        /* <DEDUP_REMOVED lines=10> */
.L_x_110:
[----:B------:R-:W-:Y:S05]  /*3e70*/  BSYNC B1 ;  /* 0x0000000000017941 */ /* 0x000fea0003800000 */
.L_x_109:
        /* <DEDUP_REMOVED lines=9> */
.L_x_112:
[----:B------:R-:W-:Y:S05]  /*3f10*/  BSYNC B1 ;  /* 0x0000000000017941 */ /* 0x000fea0003800000 */
.L_x_111:
        /* <DEDUP_REMOVED lines=9> */
.L_x_114:
[----:B------:R-:W-:Y:S05]  /*3fb0*/  BSYNC B1 ;  /* 0x0000000000017941 */ /* 0x000fea0003800000 */
.L_x_113:
        /* <DEDUP_REMOVED lines=10> */
.L_x_116:
[----:B------:R-:W-:Y:S05]  /*4060*/  BSYNC B1 ;  /* 0x0000000000017941 */ /* 0x000fea0003800000 */
.L_x_115:
        /* <DEDUP_REMOVED lines=10> */
.L_x_118:
[----:B------:R-:W-:Y:S05]  /*4110*/  BSYNC B1 ;  /* 0x0000000000017941 */ /* 0x000fea0003800000 */
.L_x_117:
        /* <DEDUP_REMOVED lines=9> */
.L_x_120:
[----:B------:R-:W-:Y:S05]  /*41b0*/  BSYNC B1 ;  /* 0x0000000000017941 */ /* 0x000fea0003800000 */
.L_x_119:
        /* <DEDUP_REMOVED lines=9> */
.L_x_122:
[----:B------:R-:W-:Y:S05]  /*4250*/  BSYNC B1 ;  /* 0x0000000000017941 */ /* 0x000fea0003800000 */
.L_x_121:
        /* <DEDUP_REMOVED lines=10> */
.L_x_124:
[----:B------:R-:W-:Y:S05]  /*4300*/  BSYNC B1 ;  /* 0x0000000000017941 */ /* 0x000fea0003800000 */
.L_x_123:
        /* <DEDUP_REMOVED lines=10> */
.L_x_126:
[----:B------:R-:W-:Y:S05]  /*43b0*/  BSYNC B1 ;  /* 0x0000000000017941 */ /* 0x000fea0003800000 */
.L_x_125:
        /* <DEDUP_REMOVED lines=9> */
.L_x_128:
[----:B------:R-:W-:Y:S05]  /*4450*/  BSYNC B1 ;  /* 0x0000000000017941 */ /* 0x000fea0003800000 */
.L_x_127:
        /* <DEDUP_REMOVED lines=9> */
.L_x_130:
[----:B------:R-:W-:Y:S05]  /*44f0*/  BSYNC B1 ;  /* 0x0000000000017941 */ /* 0x000fea0003800000 */
.L_x_129:
        /* <DEDUP_REMOVED lines=10> */
.L_x_132:
[----:B------:R-:W-:Y:S05]  /*45a0*/  BSYNC B1 ;  /* 0x0000000000017941 */ /* 0x000fea0003800000 */
.L_x_131:
        /* <DEDUP_REMOVED lines=10> */
.L_x_134:
[----:B------:R-:W-:Y:S05]  /*4650*/  BSYNC B1 ;  /* 0x0000000000017941 */ /* 0x000fea0003800000 */
.L_x_133:
        /* <DEDUP_REMOVED lines=9> */
.L_x_136:
[----:B------:R-:W-:Y:S05]  /*46f0*/  BSYNC B1 ;  /* 0x0000000000017941 */ /* 0x000fea0003800000 */
.L_x_135:
        /* <DEDUP_REMOVED lines=9> */
.L_x_138:
[----:B------:R-:W-:Y:S05]  /*4790*/  BSYNC B1 ;  /* 0x0000000000017941 */ /* 0x000fea0003800000 */
.L_x_137:
        /* <DEDUP_REMOVED lines=10> */
.L_x_140:
[----:B------:R-:W-:Y:S05]  /*4840*/  BSYNC B1 ;  /* 0x0000000000017941 */ /* 0x000fea0003800000 */
.L_x_139:
        /* <DEDUP_REMOVED lines=10> */
.L_x_142:
[----:B------:R-:W-:Y:S05]  /*48f0*/  BSYNC B1 ;  /* 0x0000000000017941 */ /* 0x000fea0003800000 */
.L_x_141:
        /* <DEDUP_REMOVED lines=9> */
.L_x_144:
[----:B------:R-:W-:Y:S05]  /*4990*/  BSYNC B1 ;  /* 0x0000000000017941 */ /* 0x000fea0003800000 */
.L_x_143:
        /* <DEDUP_REMOVED lines=9> */
.L_x_146:
[----:B------:R-:W-:Y:S05]  /*4a30*/  BSYNC B1 ;  /* 0x0000000000017941 */ /* 0x000fea0003800000 */
.L_x_145:
        /* <DEDUP_REMOVED lines=10> */
.L_x_148:
[----:B------:R-:W-:Y:S05]  /*4ae0*/  BSYNC B1 ;  /* 0x0000000000017941 */ /* 0x000fea0003800000 */
.L_x_147:
        /* <DEDUP_REMOVED lines=10> */
.L_x_150:
[----:B------:R-:W-:Y:S05]  /*4b90*/  BSYNC B1 ;  /* 0x0000000000017941 */ /* 0x000fea0003800000 */
.L_x_149:
        /* <DEDUP_REMOVED lines=9> */
.L_x_152:
[----:B------:R-:W-:Y:S05]  /*4c30*/  BSYNC B1 ;  /* 0x0000000000017941 */ /* 0x000fea0003800000 */
.L_x_151:
        /* <DEDUP_REMOVED lines=9> */
.L_x_154:
[----:B------:R-:W-:Y:S05]  /*4cd0*/  BSYNC B1 ;  /* 0x0000000000017941 */ /* 0x000fea0003800000 */
.L_x_153:
        /* <DEDUP_REMOVED lines=10> */
.L_x_156:
[----:B------:R-:W-:Y:S05]  /*4d80*/  BSYNC B1 ;  /* 0x0000000000017941 */ /* 0x000fea0003800000 */
.L_x_155:
[----:B0----5:R-:W-:Y:S01]  /*4d90*/  HADD2.F32 R2, -RZ, R19.H0_H0 ;  /* 0x20000013ff027230 */ /* 0x021fe20000004100 */
[----:B------:R-:W-:Y:S01]  /*4da0*/  ISETP.GT.AND P0, PT, R3, 0x79, PT ;  /* 0x000000790300780c */ /* 0x000fe20003f04270 */
[----:B------:R-:W-:Y:S01]  /*4db0*/  @P2 IMAD.MOV.U32 R3, RZ, RZ, R9 ;  /* 0x000000ffff032224 */ /* 0x000fe200078e0009 */
[----:B------:R-:W-:Y:S02]  /*4dc0*/  BSSY B1, `(.L_x_157) ;  /* 0x0000009000017945 */ /* 0x000fe40003800000 */
[----:B------:R-:W-:Y:S01]  /*4dd0*/  FMUL R13, R2, R91 ;  /* 0x0000005b020d7220 */ /* 0x000fe20000400000 */
[----:B------:R-:W-:Y:S01]  /*4de0*/  @P2 IMAD.MOV.U32 R2, RZ, RZ, R8 ;  /* 0x000000ffff022224 */ /* 0x000fe200078e0008 */
[----:B------:R-:W-:Y:S02]  /*4df0*/  ISETP.GT.AND P3, PT, R0, RZ, P0 ;  /* 0x000000ff0000720c */ /* 0x000fe40000764270 */
[----:B------:R-:W-:-:S05]  /*4e00*/  FFMA R13, R84, R90, R13 ;  /* 0x0000005a540d7223 */ /* 0x000fca000000000d */
[----:B------:R-:W-:-:S05]  /*4e10*/  F2FP.F16.F32.PACK_AB R13, RZ, R13 ;  /* 0x0000000dff0d723e */ /* 0x000fca00000000ff */
[----:B------:R0:W-:Y:S01]  /*4e20*/  @P2 STG.E.U16 desc[UR36][R2.64+0xf0], R13 ;  /* 0x0000f00d02002986 */ /* 0x0001e2000c101524 */
[----:B------:R-:W-:Y:S05]  /*4e30*/  @!P3 BRA `(.L_x_158) ;  /* 0x000000000004b947 */ /* 0x000fea0003800000 */
[----:B------:R0:W5:Y:S02]  /*4e40*/  LDG.E.LTC128B.U16 R19, desc[UR36][R4.64+0xf2] ;  /* 0x0000f22404137981 */ /* 0x000164000c1e1520 */
.L_x_158:
[----:B------:R-:W-:Y:S05]  /*4e50*/  BSYNC B1 ;  /* 0x0000000000017941 */ /* 0x000fea0003800000 */
.L_x_157:
        /* <DEDUP_REMOVED lines=9> */
.L_x_160:
[----:B------:R-:W-:Y:S05]  /*4ef0*/  BSYNC B1 ;  /* 0x0000000000017941 */ /* 0x000fea0003800000 */
.L_x_159:
[----:B0----5:R-:W-:Y:S01]  /*4f00*/  HADD2.F32 R2, -RZ, R19.H0_H0 ;  /* 0x20000013ff027230 */ /* 0x021fe20000004100 */
[----:B------:R-:W-:Y:S01]  /*4f10*/  ISETP.GT.AND P0, PT, R0, 0x8, P0 ;  /* 0x000000080000780c */ /* 0x000fe20000704270 */
[----:B------:R-:W-:Y:S03]  /*4f20*/  BSSY B1, `(.L_x_161) ;  /* 0x000000a000017945 */ /* 0x000fe60003800000 */
[----:B------:R-:W-:Y:S01]  /*4f30*/  FMUL R3, R2, R91 ;  /* 0x0000005b02037220 */ /* 0x000fe20000400000 */
[----:B------:R-:W-:-:S03]  /*4f40*/  @P1 IMAD.MOV.U32 R2, RZ, RZ, R10 ;  /* 0x000000ffff021224 */ /* 0x000fc600078e000a */
[----:B------:R-:W-:-:S05]  /*4f50*/  FFMA R3, R86, R90, R3 ;  /* 0x0000005a56037223 */ /* 0x000fca0000000003 */
[----:B------:R-:W-:-:S04]  /*4f60*/  F2FP.F16.F32.PACK_AB R3, RZ, R3 ;  /* 0x00000003ff03723e */ /* 0x000fc800000000ff */
[----:B----4-:R-:W-:Y:S01]  /*4f70*/  PRMT R4, R3, 0x7610, R4 ;  /* 0x0000761003047816 */ /* 0x010fe20000000004 */
[----:B------:R-:W-:-:S05]  /*4f80*/  @P1 IMAD.MOV.U32 R3, RZ, RZ, R11 ;  /* 0x000000ffff031224 */ /* 0x000fca00078e000b */
[----:B------:R0:W-:Y:S01]  /*4f90*/  @P1 STG.E.U16 desc[UR36][R2.64+0xf0], R4 ;  /* 0x0000f00402001986 */ /* 0x0001e2000c101524 */
[----:B------:R-:W-:Y:S05]  /*4fa0*/  @!P0 BRA `(.L_x_162) ;  /* 0x0000000000048947 */ /* 0x000fea0003800000 */
[----:B------:R4:W5:Y:S02]  /*4fb0*/  LDG.E.LTC128B.U16 R19, desc[UR36][R6.64+0xf2] ;  /* 0x0000f22406137981 */ /* 0x000964000c1e1520 */
.L_x_162:
[----:B------:R-:W-:Y:S05]  /*4fc0*/  BSYNC B1 ;  /* 0x0000000000017941 */ /* 0x000fea0003800000 */
.L_x_161:
[----:B------:R-:W-:Y:S05]  /*4fd0*/  @!P0 BRA `(.L_x_163) ;  /* 0x0000001000e88947 */ /* 0x000fea0003800000 */
[----:B-----5:R-:W-:-:S05]  /*4fe0*/  HADD2.F32 R0, -RZ, R19.H0_H0 ;  /* 0x20000013ff007230 */ /* 0x020fca0000004100 */
[----:B------:R-:W-:-:S04]  /*4ff0*/  FMUL R0, R0, R91 ;  /* 0x0000005b00007220 */ /* 0x000fc80000400000 */
[----:B------:R-:W-:-:S05]  /*5000*/  FFMA R0, R87, R90, R0 ;  /* 0x0000005a57007223 */ /* 0x000fca0000000000 */
[----:B------:R-:W-:-:S05]  /*5010*/  F2FP.F16.F32.PACK_AB R0, RZ, R0 ;  /* 0x00000000ff00723e */ /* 0x000fca00000000ff */
[----:B------:R0:W-:Y:S01]  /*5020*/  STG.E.U16 desc[UR36][R10.64+0xf2], R0 ;  /* 0x0000f2000a007986 */ /* 0x0001e2000c101524 */
[----:B------:R-:W-:Y:S05]  /*5030*/  BRA `(.L_x_163) ;  /* 0x0000001000d07947 */ /* 0x000fea0003800000 */
.L_x_38:
[----:B------:R-:W-:Y:S01]  /*5040*/  ISETP.GT.AND P0, PT, R3, 0x1, PT ;  /* 0x000000010300780c */ /* 0x000fe20003f04270 */
[----:B------:R-:W-:Y:S01]  /*5050*/  ULDC.64 UR4, c[0x0][0x5c0] ;  /* 0x0001700000047ab9 */ /* 0x000fe20000000a00 */
[-C--:B------:R-:W-:Y:S01]  /*5060*/  FMUL R24, R24, R90.reuse ;  /* 0x0000005a18187220 */ /* 0x080fe20000400000 */
[-C--:B------:R-:W-:Y:S01]  /*5070*/  FMUL R25, R25, R90.reuse ;  /* 0x0000005a19197220 */ /* 0x080fe20000400000 */
[----:B------:R-:W-:Y:S01]  /*5080*/  ISETP.GT.AND P3, PT, R0, RZ, P0 ;  /* 0x000000ff0000720c */ /* 0x000fe20000764270 */
[-C--:B------:R-:W-:Y:S01]  /*5090*/  FMUL R26, R26, R90.reuse ;  /* 0x0000005a1a1a7220 */ /* 0x080fe20000400000 */
[----:B------:R-:W-:Y:S01]  /*50a0*/  LEA R4, P4, R106, UR4, 0x1 ;  /* 0x000000046a047c11 */ /* 0x000fe2000f8808ff */
[----:B------:R-:W-:Y:S01]  /*50b0*/  FMUL R27, R27, R90 ;  /* 0x0000005a1b1b7220 */ /* 0x000fe20000400000 */
[----:B------:R-:W-:Y:S01]  /*50c0*/  F2FP.F16.F32.PACK_AB R24, RZ, R24 ;  /* 0x00000018ff18723e */ /* 0x000fe200000000ff */
[-C--:B------:R-:W-:Y:S01]  /*50d0*/  FMUL R28, R28, R90.reuse ;  /* 0x0000005a1c1c7220 */ /* 0x080fe20000400000 */
[----:B------:R-:W-:Y:S01]  /*50e0*/  LEA.HI.X R5, R106, UR5, R9, 0x1, P4 ;  /* 0x000000056a057c11 */ /* 0x000fe2000a0f0c09 */
[-C--:B------:R-:W-:Y:S01]  /*50f0*/  FMUL R29, R29, R90.reuse ;  /* 0x0000005a1d1d7220 */ /* 0x080fe20000400000 */
[----:B------:R-:W-:Y:S01]  /*5100*/  F2FP.F16.F32.PACK_AB R25, RZ, R25 ;  /* 0x00000019ff19723e */ /* 0x000fe200000000ff */
[-C--:B------:R-:W-:Y:S01]  /*5110*/  FMUL R30, R30, R90.reuse ;  /* 0x0000005a1e1e7220 */ /* 0x080fe20000400000 */
[----:B------:R-:W-:Y:S01]  /*5120*/  SHF.L.U64.HI R7, R6, 0x4, R7 ;  /* 0x0000000406077819 */ /* 0x000fe20000010207 */
[----:B------:R-:W-:Y:S01]  /*5130*/  @P1 STG.E.U16 desc[UR36][R4.64], R24 ;  /* 0x0000001804001986 */ /* 0x000fe2000c101524 */
[----:B------:R-:W-:Y:S01]  /*5140*/  ISETP.GT.AND P1, PT, R3, 0x8, PT ;  /* 0x000000080300780c */ /* 0x000fe20003f24270 */
[----:B------:R-:W-:Y:S01]  /*5150*/  FMUL R31, R31, R90 ;  /* 0x0000005a1f1f7220 */ /* 0x000fe20000400000 */
[----:B------:R-:W-:Y:S01]  /*5160*/  ISETP.GT.AND P4, PT, R0, 0x8, P0 ;  /* 0x000000080000780c */ /* 0x000fe20000784270 */
[----:B------:R-:W-:Y:S01]  /*5170*/  @P3 STG.E.U16 desc[UR36][R4.64+0x2], R25 ;  /* 0x0000021904003986 */ /* 0x000fe2000c101524 */
[----:B------:R-:W-:Y:S01]  /*5180*/  LEA R6, P3, R6, R4, 0x4 ;  /* 0x0000000406067211 */ /* 0x000fe200078620ff */
[-C--:B------:R-:W-:Y:S01]  /*5190*/  FMUL R32, R32, R90.reuse ;  /* 0x0000005a20207220 */ /* 0x080fe20000400000 */
[C---:B------:R-:W-:Y:S01]  /*51a0*/  ISETP.GT.AND P2, PT, R0.reuse, 0x8, P2 ;  /* 0x000000080000780c */ /* 0x040fe20001744270 */
[-C--:B------:R-:W-:Y:S01]  /*51b0*/  FMUL R33, R33, R90.reuse ;  /* 0x0000005a21217220 */ /* 0x080fe20000400000 */
[----:B------:R-:W-:Y:S01]  /*51c0*/  ISETP.GT.AND P0, PT, R3, 0x9, PT ;  /* 0x000000090300780c */ /* 0x000fe20003f04270 */
[----:B------:R-:W-:Y:S01]  /*51d0*/  IMAD.X R7, R7, 0x1, R5, P3 ;  /* 0x0000000107077824 */ /* 0x000fe200018e0605 */
[----:B------:R-:W-:Y:S01]  /*51e0*/  ISETP.GT.AND P5, PT, R0, RZ, P1 ;  /* 0x000000ff0000720c */ /* 0x000fe20000fa4270 */
[-C--:B------:R-:W-:Y:S01]  /*51f0*/  FMUL R34, R34, R90.reuse ;  /* 0x0000005a22227220 */ /* 0x080fe20000400000 */
[----:B------:R-:W-:Y:S01]  /*5200*/  ISETP.GT.AND P3, PT, R0, RZ, P0 ;  /* 0x000000ff0000720c */ /* 0x000fe20000764270 */
[----:B------:R-:W-:Y:S01]  /*5210*/  FMUL R35, R35, R90 ;  /* 0x0000005a23237220 */ /* 0x000fe20000400000 */
[----:B------:R-:W-:Y:S01]  /*5220*/  F2FP.F16.F32.PACK_AB R26, RZ, R26 ;  /* 0x0000001aff1a723e */ /* 0x000fe200000000ff */
[-C--:B------:R-:W-:Y:S01]  /*5230*/  FMUL R36, R36, R90.reuse ;  /* 0x0000005a24247220 */ /* 0x080fe20000400000 */
[----:B------:R-:W-:Y:S01]  /*5240*/  F2FP.F16.F32.PACK_AB R27, RZ, R27 ;  /* 0x0000001bff1b723e */ /* 0x000fe200000000ff */
[----:B------:R-:W-:Y:S01]  /*5250*/  FMUL R37, R37, R90 ;  /* 0x0000005a25257220 */ /* 0x000fe20000400000 */
[----:B------:R-:W-:Y:S01]  /*5260*/  F2FP.F16.F32.PACK_AB R28, RZ, R28 ;  /* 0x0000001cff1c723e */ /* 0x000fe200000000ff */
[----:B------:R-:W-:Y:S01]  /*5270*/  @P2 STG.E.U16 desc[UR36][R6.64], R26 ;  /* 0x0000001a06002986 */ /* 0x000fe2000c101524 */
[----:B------:R-:W-:Y:S01]  /*5280*/  F2FP.F16.F32.PACK_AB R29, RZ, R29 ;  /* 0x0000001dff1d723e */ /* 0x000fe200000000ff */
[-C--:B------:R-:W-:Y:S01]  /*5290*/  FMUL R38, R38, R90.reuse ;  /* 0x0000005a26267220 */ /* 0x080fe20000400000 */
[C---:B------:R-:W-:Y:S01]  /*52a0*/  ISETP.GT.AND P2, PT, R0.reuse, 0x8, P1 ;  /* 0x000000080000780c */ /* 0x040fe20000f44270 */
[----:B------:R-:W-:Y:S01]  /*52b0*/  @P4 STG.E.U16 desc[UR36][R6.64+0x2], R27 ;  /* 0x0000021b06004986 */ /* 0x000fe2000c101524 */
[----:B------:R-:W-:Y:S01]  /*52c0*/  ISETP.GT.AND P1, PT, R3, 0x10, PT ;  /* 0x000000100300780c */ /* 0x000fe20003f24270 */
[----:B------:R-:W-:Y:S01]  /*52d0*/  FMUL R39, R39, R90 ;  /* 0x0000005a27277220 */ /* 0x000fe20000400000 */
[----:B------:R-:W-:Y:S01]  /*52e0*/  F2FP.F16.F32.PACK_AB R30, RZ, R30 ;  /* 0x0000001eff1e723e */ /* 0x000fe200000000ff */
[----:B------:R-:W-:Y:S01]  /*52f0*/  @P5 STG.E.U16 desc[UR36][R4.64+0x10], R28 ;  /* 0x0000101c04005986 */ /* 0x000fe2000c101524 */
[----:B------:R-:W-:Y:S01]  /*5300*/  ISETP.GT.AND P4, PT, R0, RZ, P1 ;  /* 0x000000ff0000720c */ /* 0x000fe20000f84270 */
[-C--:B------:R-:W-:Y:S01]  /*5310*/  FMUL R40, R40, R90.reuse ;  /* 0x0000005a28287220 */ /* 0x080fe20000400000 */
[----:B------:R-:W-:Y:S01]  /*5320*/  F2FP.F16.F32.PACK_AB R31, RZ, R31 ;  /* 0x0000001fff1f723e */ /* 0x000fe200000000ff */
[----:B------:R-:W-:Y:S01]  /*5330*/  @P3 STG.E.U16 desc[UR36][R4.64+0x12], R29 ;  /* 0x0000121d04003986 */ /* 0x000fe2000c101524 */
[----:B------:R-:W-:Y:S01]  /*5340*/  ISETP.GT.AND P3, PT, R0, 0x8, P0 ;  /* 0x000000080000780c */ /* 0x000fe20000764270 */
[----:B------:R-:W-:Y:S01]  /*5350*/  FMUL R41, R41, R90 ;  /* 0x0000005a29297220 */ /* 0x000fe20000400000 */
[----:B------:R-:W-:Y:S01]  /*5360*/  ISETP.GT.AND P0, PT, R3, 0x11, PT ;  /* 0x000000110300780c */ /* 0x000fe20003f04270 */
[----:B------:R-:W-:Y:S01]  /*5370*/  @P2 STG.E.U16 desc[UR36][R6.64+0x10], R30 ;  /* 0x0000101e06002986 */ /* 0x000fe2000c101524 */
[----:B------:R-:W-:Y:S01]  /*5380*/  F2FP.F16.F32.PACK_AB R32, RZ, R32 ;  /* 0x00000020ff20723e */ /* 0x000fe200000000ff */
[-C--:B------:R-:W-:Y:S01]  /*5390*/  FMUL R42, R42, R90.reuse ;  /* 0x0000005a2a2a7220 */ /* 0x080fe20000400000 */
[C---:B------:R-:W-:Y:S01]  /*53a0*/  ISETP.GT.AND P5, PT, R0.reuse, RZ, P0 ;  /* 0x000000ff0000720c */ /* 0x040fe200007a4270 */
[-C--:B------:R-:W-:Y:S01]  /*53b0*/  FMUL R43, R43, R90.reuse ;  /* 0x0000005a2b2b7220 */ /* 0x080fe20000400000 */
[----:B------:R-:W-:Y:S01]  /*53c0*/  ISETP.GT.AND P2, PT, R0, 0x8, P1 ;  /* 0x000000080000780c */ /* 0x000fe20000f44270 */
[-C--:B------:R-:W-:Y:S01]  /*53d0*/  FMUL R44, R44, R90.reuse ;  /* 0x0000005a2c2c7220 */ /* 0x080fe20000400000 */
[----:B------:R-:W-:Y:S01]  /*53e0*/  ISETP.GT.AND P1, PT, R3, 0x18, PT ;  /* 0x000000180300780c */ /* 0x000fe20003f24270 */
[-C--:B------:R-:W-:Y:S01]  /*53f0*/  FMUL R45, R45, R90.reuse ;  /* 0x0000005a2d2d7220 */ /* 0x080fe20000400000 */
[----:B------:R-:W-:Y:S01]  /*5400*/  F2FP.F16.F32.PACK_AB R33, RZ, R33 ;  /* 0x00000021ff21723e */ /* 0x000fe200000000ff */
[----:B------:R-:W-:Y:S01]  /*5410*/  @P3 STG.E.U16 desc[UR36][R6.64+0x12], R31 ;  /* 0x0000121f06003986 */ /* 0x000fe2000c101524 */
[----:B------:R-:W-:Y:S01]  /*5420*/  ISETP.GT.AND P3, PT, R0, 0x8, P0 ;  /* 0x000000080000780c */ /* 0x000fe20000764270 */
[-C--:B------:R-:W-:Y:S01]  /*5430*/  FMUL R46, R46, R90.reuse ;  /* 0x0000005a2e2e7220 */ /* 0x080fe20000400000 */
[----:B------:R-:W-:Y:S01]  /*5440*/  ISETP.GT.AND P0, PT, R3, 0x19, PT ;  /* 0x000000190300780c */ /* 0x000fe20003f04270 */
[----:B------:R-:W-:Y:S01]  /*5450*/  @P4 STG.E.U16 desc[UR36][R4.64+0x20], R32 ;  /* 0x0000202004004986 */ /* 0x000fe2000c101524 */
[C---:B------:R-:W-:Y:S01]  /*5460*/  ISETP.GT.AND P4, PT, R0.reuse, RZ, P1 ;  /* 0x000000ff0000720c */ /* 0x040fe20000f84270 */
[----:B------:R-:W-:Y:S01]  /*5470*/  FMUL R47, R47, R90 ;  /* 0x0000005a2f2f7220 */ /* 0x000fe20000400000 */
[----:B------:R-:W-:Y:S01]  /*5480*/  F2FP.F16.F32.PACK_AB R34, RZ, R34 ;  /* 0x00000022ff22723e */ /* 0x000fe200000000ff */
[----:B------:R-:W-:Y:S01]  /*5490*/  @P5 STG.E.U16 desc[UR36][R4.64+0x22], R33 ;  /* 0x0000222104005986 */ /* 0x000fe2000c101524 */
[----:B------:R-:W-:Y:S01]  /*54a0*/  ISETP.GT.AND P5, PT, R0, RZ, P0 ;  /* 0x000000ff0000720c */ /* 0x000fe200007a4270 */
[----:B------:R-:W-:Y:S01]  /*54b0*/  FMUL R48, R48, R90 ;  /* 0x0000005a30307220 */ /* 0x000fe20000400000 */
[----:B------:R-:W-:Y:S01]  /*54c0*/  F2FP.F16.F32.PACK_AB R35, RZ, R35 ;  /* 0x00000023ff23723e */ /* 0x000fe200000000ff */
[----:B------:R-:W-:Y:S01]  /*54d0*/  @P2 STG.E.U16 desc[UR36][R6.64+0x20], R34 ;  /* 0x0000202206002986 */ /* 0x000fe2000c101524 */
[----:B------:R-:W-:Y:S01]  /*54e0*/  F2FP.F16.F32.PACK_AB R36, RZ, R36 ;  /* 0x00000024ff24723e */ /* 0x000fe200000000ff */
[-C--:B------:R-:W-:Y:S01]  /*54f0*/  FMUL R49, R49, R90.reuse ;  /* 0x0000005a31317220 */ /* 0x080fe20000400000 */
[----:B------:R-:W-:Y:S01]  /*5500*/  ISETP.GT.AND P2, PT, R0, 0x8, P1 ;  /* 0x000000080000780c */ /* 0x000fe20000f44270 */
[----:B------:R-:W-:Y:S01]  /*5510*/  @P3 STG.E.U16 desc[UR36][R6.64+0x22], R35 ;  /* 0x0000222306003986 */ /* 0x000fe2000c101524 */
[----:B------:R-:W-:Y:S01]  /*5520*/  ISETP.GT.AND P1, PT, R3, 0x20, PT ;  /* 0x000000200300780c */ /* 0x000fe20003f24270 */
[-C--:B------:R-:W-:Y:S01]  /*5530*/  FMUL R50, R50, R90.reuse ;  /* 0x0000005a32327220 */ /* 0x080fe20000400000 */
[----:B------:R-:W-:Y:S01]  /*5540*/  F2FP.F16.F32.PACK_AB R37, RZ, R37 ;  /* 0x00000025ff25723e */ /* 0x000fe200000000ff */
[----:B------:R-:W-:Y:S01]  /*5550*/  @P4 STG.E.U16 desc[UR36][R4.64+0x30], R36 ;  /* 0x0000302404004986 */ /* 0x000fe2000c101524 */
[C---:B------:R-:W-:Y:S01]  /*5560*/  ISETP.GT.AND P3, PT, R0.reuse, 0x8, P0 ;  /* 0x000000080000780c */ /* 0x040fe20000764270 */
[-C--:B------:R-:W-:Y:S01]  /*5570*/  FMUL R51, R51, R90.reuse ;  /* 0x0000005a33337220 */ /* 0x080fe20000400000 */
[----:B------:R-:W-:Y:S01]  /*5580*/  ISETP.GT.AND P0, PT, R3, 0x21, PT ;  /* 0x000000210300780c */ /* 0x000fe20003f04270 */
[----:B------:R-:W-:Y:S01]  /*5590*/  @P5 STG.E.U16 desc[UR36][R4.64+0x32], R37 ;  /* 0x0000322504005986 */ /* 0x000fe2000c101524 */
[----:B------:R-:W-:Y:S01]  /*55a0*/  ISETP.GT.AND P4, PT, R0, RZ, P1 ;  /* 0x000000ff0000720c */ /* 0x000fe20000f84270 */
[----:B------:R-:W-:Y:S01]  /*55b0*/  FMUL R52, R52, R90 ;  /* 0x0000005a34347220 */ /* 0x000fe20000400000 */
[----:B------:R-:W-:Y:S01]  /*55c0*/  F2FP.F16.F32.PACK_AB R38, RZ, R38 ;  /* 0x00000026ff26723e */ /* 0x000fe200000000ff */
[-C--:B------:R-:W-:Y:S01]  /*55d0*/  FMUL R53, R53, R90.reuse ;  /* 0x0000005a35357220 */ /* 0x080fe20000400000 */
        /* <DEDUP_REMOVED lines=113> */
[----:B------:R-:W-:Y:S01]  /*5cf0*/  FMUL R87, R87, R90 ;  /* 0x0000005a57577220 */ /* 0x000fe20000400000 */
[----:B------:R-:W-:Y:S01]  /*5d00*/  ISETP.GT.AND P0, PT, R3, 0x51, PT ;  /* 0x000000510300780c */ /* 0x000fe20003f04270 */
[----:B------:R-:W-:Y:S01]  /*5d10*/  @P5 STG.E.U16 desc[UR36][R4.64+0x92], R61 ;  /* 0x0000923d04005986 */ /* 0x000fe2000c101524 */
[----:B------:R-:W-:-:S02]  /*5d20*/  ISETP.GT.AND P4, PT, R0, RZ, P1 ;  /* 0x000000ff0000720c */ /* 0x000fc40000f84270 */
[----:B------:R-:W-:Y:S02]  /*5d30*/  F2FP.F16.F32.PACK_AB R62, RZ, R62 ;  /* 0x0000003eff3e723e */ /* 0x000fe400000000ff */
[C---:B------:R-:W-:Y:S02]  /*5d40*/  ISETP.GT.AND P5, PT, R0.reuse, RZ, P0 ;  /* 0x000000ff0000720c */ /* 0x040fe400007a4270 */
[----:B------:R-:W-:Y:S01]  /*5d50*/  F2FP.F16.F32.PACK_AB R63, RZ, R63 ;  /* 0x0000003fff3f723e */ /* 0x000fe200000000ff */
[----:B------:R-:W-:Y:S01]  /*5d60*/  @P2 STG.E.U16 desc[UR36][R6.64+0x90], R62 ;  /* 0x0000903e06002986 */ /* 0x000fe2000c101524 */
[----:B------:R-:W-:Y:S02]  /*5d70*/  F2FP.F16.F32.PACK_AB R64, RZ, R64 ;  /* 0x00000040ff40723e */ /* 0x000fe400000000ff */
[----:B------:R-:W-:Y:S01]  /*5d80*/  ISETP.GT.AND P2, PT, R0, 0x8, P1 ;  /* 0x000000080000780c */ /* 0x000fe20000f44270 */
[----:B------:R-:W-:Y:S01]  /*5d90*/  @P3 STG.E.U16 desc[UR36][R6.64+0x92], R63 ;  /* 0x0000923f06003986 */ /* 0x000fe2000c101524 */
[----:B------:R-:W-:-:S02]  /*5da0*/  ISETP.GT.AND P1, PT, R3, 0x58, PT ;  /* 0x000000580300780c */ /* 0x000fc40003f24270 */
[----:B------:R-:W-:Y:S01]  /*5db0*/  F2FP.F16.F32.PACK_AB R65, RZ, R65 ;  /* 0x00000041ff41723e */ /* 0x000fe200000000ff */
[----:B------:R-:W-:Y:S01]  /*5dc0*/  @P4 STG.E.U16 desc[UR36][R4.64+0xa0], R64 ;  /* 0x0000a04004004986 */ /* 0x000fe2000c101524 */
[C---:B------:R-:W-:Y:S02]  /*5dd0*/  ISETP.GT.AND P3, PT, R0.reuse, 0x8, P0 ;  /* 0x000000080000780c */ /* 0x040fe40000764270 */
[----:B------:R-:W-:Y:S01]  /*5de0*/  ISETP.GT.AND P0, PT, R3, 0x59, PT ;  /* 0x000000590300780c */ /* 0x000fe20003f04270 */
[----:B------:R-:W-:Y:S01]  /*5df0*/  @P5 STG.E.U16 desc[UR36][R4.64+0xa2], R65 ;  /* 0x0000a24104005986 */ /* 0x000fe2000c101524 */
[C---:B------:R-:W-:Y:S02]  /*5e00*/  ISETP.GT.AND P4, PT, R0.reuse, RZ, P1 ;  /* 0x000000ff0000720c */ /* 0x040fe40000f84270 */
[----:B------:R-:W-:Y:S02]  /*5e10*/  F2FP.F16.F32.PACK_AB R66, RZ, R66 ;  /* 0x00000042ff42723e */ /* 0x000fe400000000ff */
[----:B------:R-:W-:-:S02]  /*5e20*/  ISETP.GT.AND P5, PT, R0, RZ, P0 ;  /* 0x000000ff0000720c */ /* 0x000fc400007a4270 */
[----:B------:R-:W-:Y:S01]  /*5e30*/  F2FP.F16.F32.PACK_AB R67, RZ, R67 ;  /* 0x00000043ff43723e */ /* 0x000fe200000000ff */
[----:B------:R-:W-:Y:S01]  /*5e40*/  @P2 STG.E.U16 desc[UR36][R6.64+0xa0], R66 ;  /* 0x0000a04206002986 */ /* 0x000fe2000c101524 */
[----:B------:R-:W-:Y:S02]  /*5e50*/  F2FP.F16.F32.PACK_AB R68, RZ, R68 ;  /* 0x00000044ff44723e */ /* 0x000fe400000000ff */
[C---:B------:R-:W-:Y:S01]  /*5e60*/  ISETP.GT.AND P2, PT, R0.reuse, 0x8, P1 ;  /* 0x000000080000780c */ /* 0x040fe20000f44270 */
[----:B------:R-:W-:Y:S01]  /*5e70*/  @P3 STG.E.U16 desc[UR36][R6.64+0xa2], R67 ;  /* 0x0000a24306003986 */ /* 0x000fe2000c101524 */
[----:B------:R-:W-:Y:S02]  /*5e80*/  ISETP.GT.AND P1, PT, R3, 0x60, PT ;  /* 0x000000600300780c */ /* 0x000fe40003f24270 */
[----:B------:R-:W-:Y:S01]  /*5e90*/  F2FP.F16.F32.PACK_AB R69, RZ, R69 ;  /* 0x00000045ff45723e */ /* 0x000fe200000000ff */
[----:B------:R-:W-:Y:S01]  /*5ea0*/  @P4 STG.E.U16 desc[UR36][R4.64+0xb0], R68 ;  /* 0x0000b04404004986 */ /* 0x000fe2000c101524 */
[----:B------:R-:W-:-:S02]  /*5eb0*/  ISETP.GT.AND P3, PT, R0, 0x8, P0 ;  /* 0x000000080000780c */ /* 0x000fc40000764270 */
[----:B------:R-:W-:Y:S01]  /*5ec0*/  ISETP.GT.AND P0, PT, R3, 0x61, PT ;  /* 0x000000610300780c */ /* 0x000fe20003f04270 */
[----:B------:R-:W-:Y:S01]  /*5ed0*/  @P5 STG.E.U16 desc[UR36][R4.64+0xb2], R69 ;  /* 0x0000b24504005986 */ /* 0x000fe2000c101524 */
[C---:B------:R-:W-:Y:S02]  /*5ee0*/  ISETP.GT.AND P4, PT, R0.reuse, RZ, P1 ;  /* 0x000000ff0000720c */ /* 0x040fe40000f84270 */
[----:B------:R-:W-:Y:S02]  /*5ef0*/  ISETP.GT.AND P5, PT, R0, RZ, P0 ;  /* 0x000000ff0000720c */ /* 0x000fe400007a4270 */
[----:B------:R-:W-:Y:S02]  /*5f00*/  F2FP.F16.F32.PACK_AB R70, RZ, R70 ;  /* 0x00000046ff46723e */ /* 0x000fe400000000ff */
[----:B------:R-:W-:Y:S02]  /*5f10*/  F2FP.F16.F32.PACK_AB R71, RZ, R71 ;  /* 0x00000047ff47723e */ /* 0x000fe400000000ff */
[----:B------:R-:W-:Y:S01]  /*5f20*/  F2FP.F16.F32.PACK_AB R72, RZ, R72 ;  /* 0x00000048ff48723e */ /* 0x000fe200000000ff */
[----:B------:R-:W-:Y:S01]  /*5f30*/  @P2 STG.E.U16 desc[UR36][R6.64+0xb0], R70 ;  /* 0x0000b04606002986 */ /* 0x000fe2000c101524 */
[----:B------:R-:W-:-:S02]  /*5f40*/  F2FP.F16.F32.PACK_AB R73, RZ, R73 ;  /* 0x00000049ff49723e */ /* 0x000fc400000000ff */
[C---:B------:R-:W-:Y:S01]  /*5f50*/  ISETP.GT.AND P1, PT, R0.reuse, 0x8, P1 ;  /* 0x000000080000780c */ /* 0x040fe20000f24270 */
[----:B------:R-:W-:Y:S01]  /*5f60*/  @P3 STG.E.U16 desc[UR36][R6.64+0xb2], R71 ;  /* 0x0000b24706003986 */ /* 0x000fe2000c101524 */
[C---:B------:R-:W-:Y:S02]  /*5f70*/  ISETP.GT.AND P2, PT, R0.reuse, 0x8, P0 ;  /* 0x000000080000780c */ /* 0x040fe40000744270 */
[C---:B------:R-:W-:Y:S01]  /*5f80*/  ISETP.GT.AND P0, PT, R3.reuse, 0x69, PT ;  /* 0x000000690300780c */ /* 0x040fe20003f04270 */
[----:B------:R-:W-:Y:S01]  /*5f90*/  @P4 STG.E.U16 desc[UR36][R4.64+0xc0], R72 ;  /* 0x0000c04804004986 */ /* 0x000fe2000c101524 */
[----:B------:R-:W-:Y:S02]  /*5fa0*/  ISETP.GT.AND P4, PT, R3, 0x68, PT ;  /* 0x000000680300780c */ /* 0x000fe40003f84270 */
[----:B------:R-:W-:Y:S01]  /*5fb0*/  F2FP.F16.F32.PACK_AB R74, RZ, R74 ;  /* 0x0000004aff4a723e */ /* 0x000fe200000000ff */
[----:B------:R-:W-:Y:S01]  /*5fc0*/  @P5 STG.E.U16 desc[UR36][R4.64+0xc2], R73 ;  /* 0x0000c24904005986 */ /* 0x000fe2000c101524 */
[----:B------:R-:W-:-:S02]  /*5fd0*/  ISETP.GT.AND P5, PT, R0, RZ, P4 ;  /* 0x000000ff0000720c */ /* 0x000fc400027a4270 */
[C---:B------:R-:W-:Y:S01]  /*5fe0*/  ISETP.GT.AND P3, PT, R0.reuse, RZ, P0 ;  /* 0x000000ff0000720c */ /* 0x040fe20000764270 */
[----:B------:R-:W-:Y:S01]  /*5ff0*/  @P1 STG.E.U16 desc[UR36][R6.64+0xc0], R74 ;  /* 0x0000c04a06001986 */ /* 0x000fe2000c101524 */
[----:B------:R-:W-:Y:S02]  /*6000*/  F2FP.F16.F32.PACK_AB R75, RZ, R75 ;  /* 0x0000004bff4b723e */ /* 0x000fe400000000ff */
[----:B------:R-:W-:Y:S02]  /*6010*/  F2FP.F16.F32.PACK_AB R76, RZ, R76 ;  /* 0x0000004cff4c723e */ /* 0x000fe400000000ff */
[C---:B------:R-:W-:Y:S01]  /*6020*/  ISETP.GT.AND P4, PT, R0.reuse, 0x8, P4 ;  /* 0x000000080000780c */ /* 0x040fe20002784270 */
[----:B------:R-:W-:Y:S01]  /*6030*/  @P2 STG.E.U16 desc[UR36][R6.64+0xc2], R75 ;  /* 0x0000c24b06002986 */ /* 0x000fe2000c101524 */
[----:B------:R-:W-:Y:S02]  /*6040*/  F2FP.F16.F32.PACK_AB R77, RZ, R77 ;  /* 0x0000004dff4d723e */ /* 0x000fe400000000ff */
[----:B------:R-:W-:Y:S01]  /*6050*/  ISETP.GT.AND P2, PT, R3, 0x71, PT ;  /* 0x000000710300780c */ /* 0x000fe20003f44270 */
[----:B------:R-:W-:Y:S01]  /*6060*/  @P5 STG.E.U16 desc[UR36][R4.64+0xd0], R76 ;  /* 0x0000d04c04005986 */ /* 0x000fe2000c101524 */
[----:B------:R-:W-:-:S02]  /*6070*/  ISETP.GT.AND P5, PT, R0, 0x8, P0 ;  /* 0x000000080000780c */ /* 0x000fc400007a4270 */
[C---:B------:R-:W-:Y:S01]  /*6080*/  ISETP.GT.AND P1, PT, R3.reuse, 0x78, PT ;  /* 0x000000780300780c */ /* 0x040fe20003f24270 */
[----:B------:R-:W-:Y:S01]  /*6090*/  @P3 STG.E.U16 desc[UR36][R4.64+0xd2], R77 ;  /* 0x0000d24d04003986 */ /* 0x000fe2000c101524 */
[C---:B------:R-:W-:Y:S02]  /*60a0*/  ISETP.GT.AND P3, PT, R3.reuse, 0x70, PT ;  /* 0x000000700300780c */ /* 0x040fe40003f64270 */
[----:B------:R-:W-:Y:S01]  /*60b0*/  ISETP.GT.AND P0, PT, R3, 0x79, PT ;  /* 0x000000790300780c */ /* 0x000fe20003f04270 */
[----:B------:R-:W-:Y:S01]  /*60c0*/  @P4 IMAD.MOV.U32 R2, RZ, RZ, R6 ;  /* 0x000000ffff024224 */ /* 0x000fe200078e0006 */
[----:B------:R-:W-:Y:S01]  /*60d0*/  F2FP.F16.F32.PACK_AB R78, RZ, R78 ;  /* 0x0000004eff4e723e */ /* 0x000fe200000000ff */
[----:B------:R-:W-:Y:S01]  /*60e0*/  @P4 IMAD.MOV.U32 R3, RZ, RZ, R7 ;  /* 0x000000ffff034224 */ /* 0x000fe200078e0007 */
[----:B------:R-:W-:Y:S02]  /*60f0*/  F2FP.F16.F32.PACK_AB R79, RZ, R79 ;  /* 0x0000004fff4f723e */ /* 0x000fe400000000ff */
[----:B------:R-:W-:-:S02]  /*6100*/  F2FP.F16.F32.PACK_AB R80, RZ, R80 ;  /* 0x00000050ff50723e */ /* 0x000fc400000000ff */
[----:B------:R0:W-:Y:S01]  /*6110*/  @P4 STG.E.U16 desc[UR36][R2.64+0xd0], R78 ;  /* 0x0000d04e02004986 */ /* 0x0001e2000c101524 */
[C---:B------:R-:W-:Y:S02]  /*6120*/  ISETP.GT.AND P4, PT, R0.reuse, RZ, P2 ;  /* 0x000000ff0000720c */ /* 0x040fe40001784270 */
[----:B------:R-:W-:Y:S02]  /*6130*/  F2FP.F16.F32.PACK_AB R81, RZ, R81 ;  /* 0x00000051ff51723e */ /* 0x000fe400000000ff */
[----:B------:R-:W-:Y:S02]  /*6140*/  ISETP.GT.AND P2, PT, R0, 0x8, P2 ;  /* 0x000000080000780c */ /* 0x000fe40001744270 */
[----:B------:R-:W-:Y:S02]  /*6150*/  F2FP.F16.F32.PACK_AB R82, RZ, R82 ;  /* 0x00000052ff52723e */ /* 0x000fe400000000ff */
[----:B------:R-:W-:Y:S02]  /*6160*/  F2FP.F16.F32.PACK_AB R83, RZ, R83 ;  /* 0x00000053ff53723e */ /* 0x000fe400000000ff */
[----:B------:R-:W-:Y:S01]  /*6170*/  F2FP.F16.F32.PACK_AB R84, RZ, R84 ;  /* 0x00000054ff54723e */ /* 0x000fe200000000ff */
[----:B0-----:R-:W-:Y:S01]  /*6180*/  @P5 IMAD.MOV.U32 R2, RZ, RZ, R6 ;  /* 0x000000ffff025224 */ /* 0x001fe200078e0006 */
[----:B------:R-:W-:Y:S01]  /*6190*/  F2FP.F16.F32.PACK_AB R85, RZ, R85 ;  /* 0x00000055ff55723e */ /* 0x000fe200000000ff */
[----:B------:R-:W-:Y:S01]  /*61a0*/  @P5 IMAD.MOV.U32 R3, RZ, RZ, R7 ;  /* 0x000000ffff035224 */ /* 0x000fe200078e0007 */
[----:B------:R-:W-:-:S02]  /*61b0*/  F2FP.F16.F32.PACK_AB R86, RZ, R86 ;  /* 0x00000056ff56723e */ /* 0x000fc400000000ff */
[----:B------:R-:W-:Y:S02]  /*61c0*/  F2FP.F16.F32.PACK_AB R87, RZ, R87 ;  /* 0x00000057ff57723e */ /* 0x000fe400000000ff */
[----:B------:R0:W-:Y:S01]  /*61d0*/  @P5 STG.E.U16 desc[UR36][R2.64+0xd2], R79 ;  /* 0x0000d24f02005986 */ /* 0x0001e2000c101524 */
[C---:B------:R-:W-:Y:S02]  /*61e0*/  ISETP.GT.AND P5, PT, R0.reuse, RZ, P3 ;  /* 0x000000ff0000720c */ /* 0x040fe40001fa4270 */
[----:B------:R-:W-:-:S11]  /*61f0*/  ISETP.GT.AND P3, PT, R0, 0x8, P3 ;  /* 0x000000080000780c */ /* 0x000fd60001f64270 */
[----:B0-----:R-:W-:Y:S02]  /*6200*/  @P5 IMAD.MOV.U32 R2, RZ, RZ, R4 ;  /* 0x000000ffff025224 */ /* 0x001fe400078e0004 */
[----:B------:R-:W-:-:S05]  /*6210*/  @P5 IMAD.MOV.U32 R3, RZ, RZ, R5 ;  /* 0x000000ffff035224 */ /* 0x000fca00078e0005 */
[----:B------:R0:W-:Y:S01]  /*6220*/  @P5 STG.E.U16 desc[UR36][R2.64+0xe0], R80 ;  /* 0x0000e05002005986 */ /* 0x0001e2000c101524 */
[C---:B------:R-:W-:Y:S02]  /*6230*/  ISETP.GT.AND P5, PT, R0.reuse, RZ, P0 ;  /* 0x000000ff0000720c */ /* 0x040fe400007a4270 */
[----:B------:R-:W-:Y:S01]  /*6240*/  ISETP.GT.AND P0, PT, R0, 0x8, P0 ;  /* 0x000000080000780c */ /* 0x000fe20000704270 */
[----:B0-----:R-:W-:Y:S02]  /*6250*/  @P4 IMAD.MOV.U32 R2, RZ, RZ, R4 ;  /* 0x000000ffff024224 */ /* 0x001fe400078e0004 */
[----:B------:R-:W-:-:S05]  /*6260*/  @P4 IMAD.MOV.U32 R3, RZ, RZ, R5 ;  /* 0x000000ffff034224 */ /* 0x000fca00078e0005 */
[----:B------:R0:W-:Y:S01]  /*6270*/  @P4 STG.E.U16 desc[UR36][R2.64+0xe2], R81 ;  /* 0x0000e25102004986 */ /* 0x0001e2000c101524 */
[C---:B------:R-:W-:Y:S02]  /*6280*/  ISETP.GT.AND P4, PT, R0.reuse, RZ, P1 ;  /* 0x000000ff0000720c */ /* 0x040fe40000f84270 */
[----:B------:R-:W-:Y:S01]  /*6290*/  ISETP.GT.AND P1, PT, R0, 0x8, P1 ;  /* 0x000000080000780c */ /* 0x000fe20000f24270 */
[----:B0-----:R-:W-:Y:S02]  /*62a0*/  @P3 IMAD.MOV.U32 R2, RZ, RZ, R6 ;  /* 0x000000ffff023224 */ /* 0x001fe400078e0006 */
[----:B------:R-:W-:-:S05]  /*62b0*/  @P3 IMAD.MOV.U32 R3, RZ, RZ, R7 ;  /* 0x000000ffff033224 */ /* 0x000fca00078e0007 */
[----:B------:R0:W-:Y:S02]  /*62c0*/  @P3 STG.E.U16 desc[UR36][R2.64+0xe0], R82 ;  /* 0x0000e05202003986 */ /* 0x0001e4000c101524 */
[----:B0-----:R-:W-:Y:S02]  /*62d0*/  @P2 IMAD.MOV.U32 R2, RZ, RZ, R6 ;  /* 0x000000ffff022224 */ /* 0x001fe400078e0006 */
[----:B------:R-:W-:-:S05]  /*62e0*/  @P2 IMAD.MOV.U32 R3, RZ, RZ, R7 ;  /* 0x000000ffff032224 */ /* 0x000fca00078e0007 */
[----:B------:R0:W-:Y:S02]  /*62f0*/  @P2 STG.E.U16 desc[UR36][R2.64+0xe2], R83 ;  /* 0x0000e25302002986 */ /* 0x0001e4000c101524 */
[----:B0-----:R-:W-:Y:S02]  /*6300*/  @P4 IMAD.MOV.U32 R2, RZ, RZ, R4 ;  /* 0x000000ffff024224 */ /* 0x001fe400078e0004 */
[----:B------:R-:W-:-:S05]  /*6310*/  @P4 IMAD.MOV.U32 R3, RZ, RZ, R5 ;  /* 0x000000ffff034224 */ /* 0x000fca00078e0005 */
[----:B------:R0:W-:Y:S04]  /*6320*/  @P4 STG.E.U16 desc[UR36][R2.64+0xf0], R84 ;  /* 0x0000f05402004986 */ /* 0x0001e8000c101524 */
[----:B------:R1:W-:Y:S01]  /*6330*/  @P5 STG.E.U16 desc[UR36][R4.64+0xf2], R85 ;  /* 0x0000f25504005986 */ /* 0x0003e2000c101524 */
[----:B0-----:R-:W-:Y:S02]  /*6340*/  @P1 IMAD.MOV.U32 R2, RZ, RZ, R6 ;  /* 0x000000ffff021224 */ /* 0x001fe400078e0006 */
[----:B------:R-:W-:-:S05]  /*6350*/  @P1 IMAD.MOV.U32 R3, RZ, RZ, R7 ;  /* 0x000000ffff031224 */ /* 0x000fca00078e0007 */
[----:B------:R1:W-:Y:S04]  /*6360*/  @P1 STG.E.U16 desc[UR36][R2.64+0xf0], R86 ;  /* 0x0000f05602001986 */ /* 0x0003e8000c101524 */
[----:B------:R1:W-:Y:S02]  /*6370*/  @P0 STG.E.U16 desc[UR36][R6.64+0xf2], R87 ;  /* 0x0000f25706000986 */ /* 0x0003e4000c101524 */
.L_x_163:
[----:B------:R-:W-:Y:S05]  /*6380*/  BSYNC B0 ;  /* 0x0000000000007941 */ /* 0x000fea0003800000 */
.L_x_37:
[----:B01----:R-:W2:Y:S01]  /*6390*/  LDL.64 R2, [R1] ;  /* 0x0000000001027983 */ /* 0x003ea20000100a00 */
[----:B------:R-:W-:Y:S01]  /*63a0*/  ULDC.64 UR4, c[0x0][0x650] ;  /* 0x0001940000047ab9 */ /* 0x000fe20000000a00 */
[----:B------:R0:W-:Y:S01]  /*63b0*/  SYNCS.ARRIVE.TRANS64.A1T0 RZ, [R98+UR47], RZ ;  /* 0x000000ff62ff79a7 */ /* 0x0001e2000810002f */
[----:B------:R-:W-:Y:S01]  /*63c0*/  PRMT R0, RZ, 0x7610, R0 ;  /* 0x00007610ff007816 */ /* 0x000fe20000000000 */
[----:B-----5:R-:W-:Y:S02]  /*63d0*/  IMAD.MOV.U32 R19, RZ, RZ, -0x1 ;  /* 0xffffffffff137424 */ /* 0x020fe400078e00ff */
[----:B------:R-:W-:Y:S01]  /*63e0*/  IMAD.MOV.U32 R22, RZ, RZ, -0x1 ;  /* 0xffffffffff167424 */ /* 0x000fe200078e00ff */
[----:B--2---:R-:W-:-:S04]  /*63f0*/  LEA R18, P0, R2, R18, 0x1 ;  /* 0x0000001202127211 */ /* 0x004fc800078008ff */
[----:B------:R-:W-:Y:S01]  /*6400*/  LEA.HI.X R17, R2, R17, R23, 0x1, P0 ;  /* 0x0000001102117211 */ /* 0x000fe200000f0c17 */
[----:B------:R-:W-:Y:S01]  /*6410*/  IMAD.MOV.U32 R2, RZ, RZ, -0x1 ;  /* 0xffffffffff027424 */ /* 0x000fe200078e00ff */
[----:B------:R-:W-:-:S04]  /*6420*/  ISETP.GE.U32.AND P0, PT, R18, UR4, PT ;  /* 0x0000000412007c0c */ /* 0x000fc8000bf06070 */
[----:B------:R-:W-:-:S13]  /*6430*/  ISETP.GE.U32.AND.EX P0, PT, R17, UR5, PT, P0 ;  /* 0x0000000511007c0c */ /* 0x000fda000bf06100 */
[----:B0-----:R-:W-:Y:S05]  /*6440*/  @P0 BRA `(.L_x_164) ;  /* 0x0000000400700947 */ /* 0x001fea0003800000 */
[----:B------:R-:W0:Y:S01]  /*6450*/  S2R R10, SR_CTAID.X ;  /* 0x00000000000a7919 */ /* 0x000e220000002500 */
[----:B------:R-:W1:Y:S01]  /*6460*/  LDC.64 R8, c[0x0][0x628] ;  /* 0x00018a00ff087b82 */ /* 0x000e620000000a00 */
[----:B------:R-:W-:Y:S01]  /*6470*/  ULDC UR4, c[0x0][0x150] ;  /* 0x0000540000047ab9 */ /* 0x000fe20000000800 */
[----:B---34-:R-:W-:Y:S01]  /*6480*/  IMAD.MOV.U32 R6, RZ, RZ, R18 ;  /* 0x000000ffff067224 */ /* 0x018fe200078e0012 */
[----:B------:R-:W2:Y:S01]  /*6490*/  S2R R20, SR_CTAID.Y ;  /* 0x0000000000147919 */ /* 0x000ea20000002600 */
[----:B------:R-:W-:-:S04]  /*64a0*/  IMAD.MOV.U32 R7, RZ, RZ, R17 ;  /* 0x000000ffff077224 */ /* 0x000fc800078e0011 */
[----:B------:R-:W3:Y:S08]  /*64b0*/  LDC R15, c[0x0][0x144] ;  /* 0x00005100ff0f7b82 */ /* 0x000ef00000000800 */
[----:B------:R-:W4:Y:S08]  /*64c0*/  LDC R0, c[0x0][0x630] ;  /* 0x00018c00ff007b82 */ /* 0x000f300000000800 */
[----:B------:R-:W2:Y:S01]  /*64d0*/  LDC.64 R12, c[0x0][0x620] ;  /* 0x00018800ff0c7b82 */ /* 0x000ea20000000a00 */
[----:B-1----:R-:W-:-:S04]  /*64e0*/  ISETP.NE.U32.AND P0, PT, R8, RZ, PT ;  /* 0x000000ff0800720c */ /* 0x002fc80003f05070 */
[----:B------:R-:W-:Y:S02]  /*64f0*/  ISETP.NE.AND.EX P0, PT, R9, RZ, PT, P0 ;  /* 0x000000ff0900720c */ /* 0x000fe40003f05300 */
[----:B0-----:R-:W-:-:S05]  /*6500*/  I2FP.F32.U32 R2, R10 ;  /* 0x0000000a00027245 */ /* 0x001fca0000201000 */
[----:B------:R-:W-:-:S04]  /*6510*/  FMUL R2, R2, UR4 ;  /* 0x0000000402027c20 */ /* 0x000fc80008400000 */
[----:B------:R0:W1:Y:S02]  /*6520*/  F2I.U32.TRUNC.NTZ R14, R2 ;  /* 0x00000002000e7305 */ /* 0x000064000020f000 */
[----:B---34-:R-:W-:Y:S05]  /*6530*/  @!P0 BRA `(.L_x_165) ;  /* 0x0000000000288947 */ /* 0x018fea0003800000 */
[----:B------:R-:W3:Y:S02]  /*6540*/  LDC R3, c[0x0][0x634] ;  /* 0x00018d00ff037b82 */ /* 0x000ee40000000800 */
[----:B---3--:R-:W-:-:S05]  /*6550*/  IADD3 R7, P0, R18, R3, RZ ;  /* 0x0000000312077210 */ /* 0x008fca0007f1e0ff */
[----:B------:R-:W-:-:S04]  /*6560*/  IMAD.X R11, RZ, RZ, R17, P0 ;  /* 0x000000ffff0b7224 */ /* 0x000fc800000e0611 */
[----:B0-----:R-:W-:-:S04]  /*6570*/  IMAD.WIDE.U32 R2, R11, R8, RZ ;  /* 0x000000080b027225 */ /* 0x001fc800078e00ff */
[----:B------:R-:W-:-:S04]  /*6580*/  IMAD.WIDE.U32 R4, P0, R7, R9, R2 ;  /* 0x0000000907047225 */ /* 0x000fc80007800002 */
[----:B------:R-:W-:-:S04]  /*6590*/  IMAD.WIDE.U32 R2, R7, R8, RZ ;  /* 0x0000000807027225 */ /* 0x000fc800078e00ff */
[----:B------:R-:W-:Y:S01]  /*65a0*/  IMAD.X R7, RZ, RZ, RZ, P0 ;  /* 0x000000ffff077224 */ /* 0x000fe200000e06ff */
[----:B------:R-:W-:Y:S01]  /*65b0*/  IADD3 RZ, P0, R3, R4, RZ ;  /* 0x0000000403ff7210 */ /* 0x000fe20007f1e0ff */
[----:B------:R-:W-:-:S04]  /*65c0*/  IMAD.MOV.U32 R6, RZ, RZ, R5 ;  /* 0x000000ffff067224 */ /* 0x000fc800078e0005 */
[----:B------:R-:W-:-:S08]  /*65d0*/  IMAD.WIDE.U32.X R6, R11, R9, R6, P0 ;  /* 0x000000090b067225 */ /* 0x000fd000000e0406 */
.L_x_165:
[----:B------:R-:W3:Y:S01]  /*65e0*/  LDC.64 R26, c[0x0][0x640] ;  /* 0x00019000ff1a7b82 */ /* 0x000ee20000000a00 */
[-C--:B------:R-:W-:Y:S01]  /*65f0*/  SHF.R.U64 R11, R6, R0.reuse, R7 ;  /* 0x00000000060b7219 */ /* 0x080fe20000001207 */
[----:B------:R-:W-:Y:S01]  /*6600*/  IMAD.MOV.U32 R19, RZ, RZ, R17 ;  /* 0x000000ffff137224 */ /* 0x000fe200078e0011 */
[----:B------:R-:W-:Y:S01]  /*6610*/  SHF.R.U32.HI R0, RZ, R0, R7 ;  /* 0x00000000ff007219 */ /* 0x000fe20000011607 */
[----:B-1----:R-:W-:Y:S01]  /*6620*/  IMAD.MOV R14, RZ, RZ, -R14 ;  /* 0x000000ffff0e7224 */ /* 0x002fe200078e0a0e */
[----:B------:R-:W-:Y:S01]  /*6630*/  IADD3 R5, P0, RZ, -R11, RZ ;  /* 0x8000000bff057210 */ /* 0x000fe20007f1e0ff */
[----:B------:R-:W-:Y:S01]  /*6640*/  ULDC UR4, c[0x0][0x154] ;  /* 0x0000550000047ab9 */ /* 0x000fe20000000800 */
[----:B------:R-:W-:Y:S01]  /*6650*/  IMAD.MOV.U32 R7, RZ, RZ, 0x1 ;  /* 0x00000001ff077424 */ /* 0x000fe200078e00ff */
[----:B------:R-:W1:Y:S01]  /*6660*/  LDC R4, c[0x0][0x618] ;  /* 0x00018600ff047b82 */ /* 0x000e620000000800 */
[----:B------:R-:W-:Y:S02]  /*6670*/  IMAD R22, R15, R14, R10 ;  /* 0x0000000e0f167224 */ /* 0x000fe400078e020a */
[----:B------:R-:W-:-:S04]  /*6680*/  IMAD.X R3, RZ, RZ, ~R0, P0 ;  /* 0x000000ffff037224 */ /* 0x000fc800000e0e00 */
[-C--:B--2---:R-:W-:Y:S01]  /*6690*/  IMAD R0, R3, R12.reuse, RZ ;  /* 0x0000000c03007224 */ /* 0x084fe200078e02ff */
[----:B------:R-:W2:Y:S01]  /*66a0*/  LDC R6, c[0x0][0x608] ;  /* 0x00018200ff067b82 */ /* 0x000ea20000000800 */
[----:B0-----:R-:W-:-:S04]  /*66b0*/  IMAD.WIDE.U32 R2, R5, R12, R18 ;  /* 0x0000000c05027225 */ /* 0x001fc800078e0012 */
[----:B------:R-:W-:Y:S01]  /*66c0*/  IMAD R5, R5, R13, R0 ;  /* 0x0000000d05057224 */ /* 0x000fe200078e0200 */
[----:B------:R-:W-:Y:S02]  /*66d0*/  I2FP.F32.U32 R0, R20 ;  /* 0x0000001400007245 */ /* 0x000fe40000201000 */
[----:B------:R-:W0:Y:S01]  /*66e0*/  LDC R24, c[0x0][0x658] ;  /* 0x00019600ff187b82 */ /* 0x000e220000000800 */
[----:B------:R-:W-:Y:S01]  /*66f0*/  IMAD.IADD R3, R3, 0x1, R5 ;  /* 0x0000000103037824 */ /* 0x000fe200078e0205 */
[----:B---3--:R-:W-:Y:S01]  /*6700*/  ISETP.NE.U32.AND P0, PT, R26, RZ, PT ;  /* 0x000000ff1a00720c */ /* 0x008fe20003f05070 */
[----:B------:R-:W-:Y:S01]  /*6710*/  FMUL R0, R0, UR4 ;  /* 0x0000000400007c20 */ /* 0x000fe20008400000 */
[----:B------:R-:W-:Y:S02]  /*6720*/  IMAD.MOV.U32 R5, RZ, RZ, -0x1 ;  /* 0xffffffffff057424 */ /* 0x000fe400078e00ff */
[----:B------:R-:W-:Y:S01]  /*6730*/  ISETP.NE.AND.EX P0, PT, R27, RZ, PT, P0 ;  /* 0x000000ff1b00720c */ /* 0x000fe20003f05300 */
[----:B------:R3:W4:Y:S01]  /*6740*/  F2I.U32.TRUNC.NTZ R12, R0 ;  /* 0x00000000000c7305 */ /* 0x000722000020f000 */
[----:B------:R-:W3:Y:S01]  /*6750*/  LDC R15, c[0x0][0x148] ;  /* 0x00005200ff0f7b82 */ /* 0x000ee20000000800 */
[----:B-1----:R-:W-:-:S02]  /*6760*/  SHF.R.U64 R10, R2, R4, R3 ;  /* 0x00000004020a7219 */ /* 0x002fc40000001203 */
[----:B------:R-:W-:-:S05]  /*6770*/  SHF.R.U32.HI R3, RZ, R4, R3 ;  /* 0x00000004ff037219 */ /* 0x000fca0000011603 */
[----:B------:R-:W1:Y:S01]  /*6780*/  LDC R14, c[0x0][0x600] ;  /* 0x00018000ff0e7b82 */ /* 0x000e620000000800 */
[-CC-:B--2---:R-:W-:Y:S02]  /*6790*/  SHF.R.U64 R8, R10, R6.reuse, R3.reuse ;  /* 0x000000060a087219 */ /* 0x184fe40000001203 */
[----:B------:R-:W-:-:S05]  /*67a0*/  SHF.R.U32.HI R3, RZ, R6, R3 ;  /* 0x00000006ff037219 */ /* 0x000fca0000011603 */
[----:B------:R-:W2:Y:S01]  /*67b0*/  LDC R21, c[0x0][0x648] ;  /* 0x00019200ff157b82 */ /* 0x000ea20000000800 */
[-CC-:B0-----:R-:W-:Y:S02]  /*67c0*/  SHF.R.U64 R13, R8, R24.reuse, R3.reuse ;  /* 0x00000018080d7219 */ /* 0x181fe40000001203 */
[-C--:B------:R-:W-:Y:S02]  /*67d0*/  SHF.L.U32 R5, R5, R24.reuse, RZ ;  /* 0x0000001805057219 */ /* 0x080fe400000006ff */
[-C--:B------:R-:W-:Y:S01]  /*67e0*/  SHF.R.U32.HI R3, RZ, R24.reuse, R3 ;  /* 0x00000018ff037219 */ /* 0x080fe20000011603 */
[----:B------:R-:W-:Y:S01]  /*67f0*/  IMAD.MOV.U32 R2, RZ, RZ, R13 ;  /* 0x000000ffff027224 */ /* 0x000fe200078e000d */
[----:B------:R-:W-:Y:S01]  /*6800*/  SHF.L.U32 R24, R7, R24, RZ ;  /* 0x0000001807187219 */ /* 0x000fe200000006ff */
[----:B------:R-:W0:Y:S01]  /*6810*/  LDC R25, c[0x0][0x638] ;  /* 0x00018e00ff197b82 */ /* 0x000e220000000800 */
[----:B------:R-:W-:-:S07]  /*6820*/  LOP3.LUT R19, RZ, R5, RZ, 0x33, !PT ;  /* 0x00000005ff137212 */ /* 0x000fce00078e33ff */
[----:B------:R-:W0:Y:S01]  /*6830*/  LDC R28, c[0x0][0x610] ;  /* 0x00018400ff1c7b82 */ /* 0x000e220000000800 */
[----:B----4-:R-:W-:Y:S05]  /*6840*/  @!P0 BRA `(.L_x_166) ;  /* 0x0000000000288947 */ /* 0x010fea0003800000 */
[----:B---3--:R-:W3:Y:S02]  /*6850*/  LDC R0, c[0x0][0x64c] ;  /* 0x00019300ff007b82 */ /* 0x008ee40000000800 */
[----:B---3--:R-:W-:-:S05]  /*6860*/  IADD3 R7, P0, R13, R0, RZ ;  /* 0x000000000d077210 */ /* 0x008fca0007f1e0ff */
        /* <DEDUP_REMOVED lines=8> */
.L_x_166:
[----:B------:R-:W4:Y:S01]  /*68f0*/  LDC R4, c[0x0][0x65c] ;  /* 0x00019700ff047b82 */ /* 0x000f220000000800 */
[----:B--23--:R-:W-:Y:S01]  /*6900*/  SHF.R.U64 R0, R2, R21, R3 ;  /* 0x0000001502007219 */ /* 0x00cfe20000001203 */
[----:B-1----:R-:W-:Y:S01]  /*6910*/  VIADD R3, R14, 0xffffffff ;  /* 0xffffffff0e037836 */ /* 0x002fe20000000000 */
[----:B------:R-:W-:Y:S01]  /*6920*/  LOP3.LUT R19, R8, R19, RZ, 0xc0, !PT ;  /* 0x0000001308137212 */ /* 0x000fe200078ec0ff */
[----:B------:R-:W-:Y:S02]  /*6930*/  IMAD.MOV R12, RZ, RZ, -R12 ;  /* 0x000000ffff0c7224 */ /* 0x000fe400078e0a0c */
[----:B------:R-:W-:Y:S01]  /*6940*/  IMAD.MOV R2, RZ, RZ, -R0 ;  /* 0x000000ffff027224 */ /* 0x000fe200078e0a00 */
[----:B------:R-:W-:Y:S01]  /*6950*/  LOP3.LUT R3, R10, R3, RZ, 0xc0, !PT ;  /* 0x000000030a037212 */ /* 0x000fe200078ec0ff */
[----:B------:R-:W-:Y:S02]  /*6960*/  IMAD R19, R24, R0, R19 ;  /* 0x0000000018137224 */ /* 0x000fe400078e0213 */
[----:B0-----:R-:W-:-:S04]  /*6970*/  IMAD R0, R2, R25, R13 ;  /* 0x0000001902007224 */ /* 0x001fc800078e020d */
[----:B------:R-:W-:Y:S01]  /*6980*/  IMAD R2, R0, R14, R3 ;  /* 0x0000000e00027224 */ /* 0x000fe200078e0203 */
[----:B----4-:R-:W-:Y:S01]  /*6990*/  ISETP.NE.AND P0, PT, R4, 0x1, PT ;  /* 0x000000010400780c */ /* 0x010fe20003f05270 */
[----:B------:R-:W-:-:S05]  /*69a0*/  IMAD.MOV.U32 R4, RZ, RZ, 0x1 ;  /* 0x00000001ff047424 */ /* 0x000fca00078e00ff */
[----:B------:R-:W-:-:S07]  /*69b0*/  PRMT R0, R4, 0x7610, R0 ;  /* 0x0000761004007816 */ /* 0x000fce0000000000 */
[----:B------:R-:W-:-:S04]  /*69c0*/  @P0 IMAD R22, R15, R12, R20 ;  /* 0x0000000c0f160224 */ /* 0x000fc800078e0214 */
[----:B------:R-:W-:-:S05]  /*69d0*/  IMAD R19, R19, R28, R22 ;  /* 0x0000001c13137224 */ /* 0x000fca00078e0216 */
[----:B------:R-:W-:Y:S02]  /*69e0*/  SEL R22, R2, R19, !P0 ;  /* 0x0000001302167207 */ /* 0x000fe40004000000 */
[----:B------:R-:W-:Y:S01]  /*69f0*/  SEL R19, R19, R2, !P0 ;  /* 0x0000000213137207 */ /* 0x000fe20004000000 */
[----:B------:R-:W-:-:S07]  /*6a00*/  IMAD.MOV.U32 R2, RZ, RZ, R11 ;  /* 0x000000ffff027224 */ /* 0x000fce00078e000b */
.L_x_164:
[----:B------:R-:W-:Y:S02]  /*6a10*/  LOP3.LUT P0, RZ, R0, 0xff, RZ, 0xc0, !PT ;  /* 0x000000ff00ff7812 */ /* 0x000fe4000780c0ff */
[----:B------:R-:W-:-:S11]  /*6a20*/  LOP3.LUT R103, R103, 0x1, RZ, 0x3c, !PT ;  /* 0x0000000167677812 */ /* 0x000fd600078e3cff */
[----:B------:R-:W-:Y:S05]  /*6a30*/  @P0 BRA `(.L_x_167) ;  /* 0xffffffac00b00947 */ /* 0x000fea000383ffff */
[----:B------:R-:W-:Y:S05]  /*6a40*/  EXIT ;  /* 0x000000000000794d */ /* 0x000fea0003800000 */
.L_x_18:
[----:B------:R-:W-:-:S08]  /*6a50*/  ISETP.NE.AND P0, PT, R5, RZ, PT ;  /* 0x000000ff0500720c */ /* 0x000fd00003f05270 */
[----:B0-----:R-:W0:-:S00]  /*6a60*/  USETMAXREG.DEALLOC.CTAPOOL 0x28 ;  /* 0x00000028000079c8 */ /* 0x001e0000080e0500 */
[----:B------:R-:W-:Y:S05]  /*6a70*/  @P0 EXIT ;  /* 0x000000000000094d */ /* 0x000fea0003800000 */
[----:B0-----:R-:W-:Y:S01]  /*6a80*/  LOP3.LUT P0, RZ, R8, 0xff, RZ, 0xc0, !PT ;  /* 0x000000ff08ff7812 */ /* 0x001fe2000780c0ff */
[----:B------:R-:W-:Y:S02]  /*6a90*/  IMAD.MOV.U32 R0, RZ, RZ, 0x1 ;  /* 0x00000001ff007424 */ /* 0x000fe400078e00ff */
[----:B------:R-:W-:-:S10]  /*6aa0*/  IMAD.MOV.U32 R7, RZ, RZ, RZ ;  /* 0x000000ffff077224 */ /* 0x000fd400078e00ff */
[----:B------:R-:W-:Y:S05]  /*6ab0*/  @!P0 BRA `(.L_x_168) ;  /* 0x0000000c00388947 */ /* 0x000fea0003800000 */
[----:B------:R-:W0:Y:S01]  /*6ac0*/  S2R R9, SR_CgaCtaId ;  /* 0x0000000000097919 */ /* 0x000e220000008800 */
[----:B------:R-:W-:Y:S01]  /*6ad0*/  LOP3.LUT P0, RZ, R4, 0x1f, RZ, 0xc0, !PT ;  /* 0x0000001f04ff7812 */ /* 0x000fe2000780c0ff */
[----:B------:R-:W-:Y:S01]  /*6ae0*/  ULDC UR5, c[0x0][0x658] ;  /* 0x0001960000057ab9 */ /* 0x000fe20000000800 */
[----:B------:R-:W-:Y:S01]  /*6af0*/  UMOV UR6, 0xffffffff ;  /* 0xffffffff00067882 */ /* 0x000fe20000000000 */
[----:B------:R-:W-:Y:S01]  /*6b00*/  BSSY B0, `(.L_x_168) ;  /* 0x00000c9000007945 */ /* 0x000fe20003800000 */
[----:B------:R-:W-:Y:S01]  /*6b10*/  USHF.L.U32 UR6, UR6, UR5, URZ ;  /* 0x0000000506067299 */ /* 0x000fe2000800063f */
[C---:B------:R-:W-:Y:S01]  /*6b20*/  ISETP.NE.AND P2, PT, R3.reuse, RZ, PT ;  /* 0x000000ff0300720c */ /* 0x040fe20003f45270 */
[----:B------:R-:W-:Y:S01]  /*6b30*/  IMAD.MOV.U32 R8, RZ, RZ, 0x1 ;  /* 0x00000001ff087424 */ /* 0x000fe200078e00ff */
[----:B------:R-:W-:Y:S01]  /*6b40*/  ISETP.NE.OR P0, PT, R3, RZ, !P0 ;  /* 0x000000ff0300720c */ /* 0x000fe20004705670 */
[----:B------:R-:W-:Y:S01]  /*6b50*/  IMAD.MOV.U32 R0, RZ, RZ, 0x1 ;  /* 0x00000001ff007424 */ /* 0x000fe200078e00ff */
[----:B------:R-:W-:Y:S01]  /*6b60*/  LOP3.LUT R6, R16, 0x2, RZ, 0xfc, !PT ;  /* 0x0000000210067812 */ /* 0x000fe200078efcff */
[----:B------:R-:W-:Y:S01]  /*6b70*/  IMAD.MOV.U32 R7, RZ, RZ, RZ ;  /* 0x000000ffff077224 */ /* 0x000fe200078e00ff */
[----:B------:R-:W-:Y:S01]  /*6b80*/  ULDC UR4, c[0x0][0x600] ;  /* 0x0001800000047ab9 */ /* 0x000fe20000000800 */
[----:B------:R-:W-:Y:S01]  /*6b90*/  UMOV UR7, 0x1 ;  /* 0x0000000100077882 */ /* 0x000fe20000000000 */
[----:B------:R-:W-:-:S02]  /*6ba0*/  UIADD3 UR19, UR40, 0x1, URZ ;  /* 0x0000000128137890 */ /* 0x000fc4000fffe03f */
[----:B------:R-:W-:Y:S02]  /*6bb0*/  UIADD3 UR15, UR4, -0x1, URZ ;  /* 0xffffffff040f7890 */ /* 0x000fe4000fffe03f */
[----:B------:R-:W-:Y:S02]  /*6bc0*/  USHF.L.U32 UR17, UR7, UR5, URZ ;  /* 0x0000000507117299 */ /* 0x000fe4000800063f */
[----:B------:R-:W-:Y:S01]  /*6bd0*/  ULOP3.LUT UR16, URZ, UR6, URZ, 0x33, !UPT ;  /* 0x000000063f107292 */ /* 0x000fe2000f8e333f */
[----:B------:R-:W-:Y:S01]  /*6be0*/  ULDC.64 UR20, c[0x0][0x198] ;  /* 0x0000660000147ab9 */ /* 0x000fe20000000a00 */
[C---:B0-----:R-:W-:Y:S02]  /*6bf0*/  IMAD.SHL.U32 R10, R9.reuse, 0x40, RZ ;  /* 0x00000040090a7824 */ /* 0x041fe400078e00ff */
[----:B------:R-:W-:-:S03]  /*6c00*/  IMAD.SHL.U32 R9, R9, 0x800, RZ ;  /* 0x0000080009097824 */ /* 0x000fc600078e00ff */
[----:B------:R-:W-:-:S07]  /*6c10*/  LOP3.LUT R10, R10, 0x40, RZ, 0xc0, !PT ;  /* 0x000000400a0a7812 */ /* 0x000fce00078ec0ff */
.L_x_180:
[----:B------:R-:W-:-:S03]  /*6c20*/  UMOV UR4, 0xffffffff ;  /* 0xffffffff00047882 */ /* 0x000fc60000000000 */
[----:B------:R-:W-:Y:S05]  /*6c30*/  BRA.DIV UR4, `(.L_x_169) ;  /* 0x0000001604e47947 */ /* 0x000fea000b800000 */
[----:B------:R-:W-:-:S13]  /*6c40*/  ELECT P6, URZ, PT ;  /* 0x00000000003f782f */ /* 0x000fda00038c0000 */
.L_x_207:
[----:B------:R-:W0:Y:S01]  /*6c50*/  LDC R3, c[0x0][0x28c] ;  /* 0x0000a300ff037b82 */ /* 0x000e220000000800 */
[----:B------:R-:W-:Y:S01]  /*6c60*/  BSSY B1, `(.L_x_170) ;  /* 0x0000039000017945 */ /* 0x000fe20003800000 */
[----:B0-----:R-:W-:-:S13]  /*6c70*/  ISETP.LT.OR P6, PT, R3, 0x1, !P6 ;  /* 0x000000010300780c */ /* 0x001fda00077c1670 */
[----:B------:R-:W-:Y:S05]  /*6c80*/  @P6 BRA `(.L_x_171) ;  /* 0x0000000000d86947 */ /* 0x000fea0003800000 */
[----:B------:R-:W-:Y:S02]  /*6c90*/  IMAD R22, R22, 0x80, R10 ;  /* 0x0000008016167824 */ /* 0x000fe400078e020a */
[----:B------:R-:W-:Y:S02]  /*6ca0*/  IMAD.SHL.U32 R19, R19, 0x40, RZ ;  /* 0x0000004013137824 */ /* 0x000fe400078e00ff */
[----:B------:R-:W-:Y:S02]  /*6cb0*/  IMAD.MOV.U32 R15, RZ, RZ, RZ ;  /* 0x000000ffff0f7224 */ /* 0x000fe400078e00ff */
[----:B------:R-:W-:Y:S02]  /*6cc0*/  IMAD.U32 R20, RZ, RZ, UR19 ;  /* 0x00000013ff147e24 */ /* 0x000fe4000f8e00ff */
[----:B------:R-:W-:Y:S02]  /*6cd0*/  IMAD.MOV.U32 R3, RZ, RZ, R0 ;  /* 0x000000ffff037224 */ /* 0x000fe400078e0000 */
[----:B------:R-:W-:-:S07]  /*6ce0*/  IMAD.MOV.U32 R4, RZ, RZ, R7 ;  /* 0x000000ffff047224 */ /* 0x000fce00078e0007 */
.L_x_175:
[----:B------:R-:W0:Y:S01]  /*6cf0*/  S2R R12, SR_CgaCtaId ;  /* 0x00000000000c7919 */ /* 0x000e220000008800 */
[----:B------:R-:W-:Y:S01]  /*6d00*/  MOV R5, 0x400 ;  /* 0x0000040000057802 */ /* 0x000fe20000000f00 */
[----:B------:R-:W1:Y:S03]  /*6d10*/  @!P2 LDC R11, c[0x0][0x500] ;  /* 0x00014000ff0bab82 */ /* 0x000e660000000800 */
[----:B0-----:R-:W-:Y:S02]  /*6d20*/  LEA R13, R12, R5, 0x18 ;  /* 0x000000050c0d7211 */ /* 0x001fe400078ec0ff */
[----:B------:R-:W-:-:S03]  /*6d30*/  SHF.L.U32 R5, R3, 0x1f, RZ ;  /* 0x0000001f03057819 */ /* 0x000fc600000006ff */
[----:B------:R-:W-:-:S04]  /*6d40*/  IMAD R14, R4, 0x8, R13 ;  /* 0x00000008040e7824 */ /* 0x000fc800078e020d */
[----:B------:R-:W0:Y:S02]  /*6d50*/  SYNCS.PHASECHK.TRANS64.TRYWAIT P1, [R14+URZ+0x90], R5 ;  /* 0x000090050e0075a7 */ /* 0x000e24000802017f */
[----:B01----:R-:W-:Y:S05]  /*6d60*/  @!P1 BRA `(.L_x_172) ;  /* 0x0000001400b89947 */ /* 0x003fea0003800000 */
.L_x_208:
[----:B0-----:R-:W-:Y:S01]  /*6d70*/  PRMT R5, R6, 0x9910, RZ ;  /* 0x0000991006057816 */ /* 0x001fe200000000ff */
[----:B------:R0:W-:Y:S03]  /*6d80*/  @!P2 SYNCS.ARRIVE.TRANS64 RZ, [R14+URZ], R11 ;  /* 0x0000000b0effa9a7 */ /* 0x0001e6000800003f */
[----:B------:R-:W-:-:S13]  /*6d90*/  ISETP.NE.AND P1, PT, R5, 0x2, PT ;  /* 0x000000020500780c */ /* 0x000fda0003f25270 */
[----:B0-----:R-:W-:Y:S05]  /*6da0*/  @P1 BRA `(.L_x_173) ;  /* 0x0000000000041947 */ /* 0x001fea0003800000 */
[----:B------:R-:W-:Y:S01]  /*6db0*/  BPT.TRAP 0x1 ;  /* 0x000000040000795c */ /* 0x000fe20000300000 */
.L_x_173:
[----:B------:R-:W-:Y:S05]  /*6dc0*/  @P0 BRA `(.L_x_174) ;  /* 0x0000000000040947 */ /* 0x000fea0003800000 */
[----:B------:R-:W-:Y:S01]  /*6dd0*/  BPT.TRAP 0x1 ;  /* 0x000000040000795c */ /* 0x000fe20000300000 */
.L_x_174:
[----:B------:R-:W-:Y:S01]  /*6de0*/  IMAD.SHL.U32 R12, R4, 0x1000, RZ ;  /* 0x00001000040c7824 */ /* 0x000fe200078e00ff */
[----:B------:R-:W-:Y:S01]  /*6df0*/  R2UR UR9, R14 ;  /* 0x000000000e0972ca */ /* 0x000fe200000e0000 */
[----:B------:R-:W-:Y:S01]  /*6e00*/  VIADD R20, R20, 0xffffffff ;  /* 0xffffffff14147836 */ /* 0x000fe20000000000 */
[----:B------:R-:W-:Y:S01]  /*6e10*/  R2UR UR11, R19 ;  /* 0x00000000130b72ca */ /* 0x000fe200000e0000 */
[----:B------:R-:W-:Y:S01]  /*6e20*/  UIADD3 UR4, UP0, UR20, 0xf0, URZ ;  /* 0x000000f014047890 */ /* 0x000fe2000ff1e03f */
[----:B------:R-:W-:Y:S01]  /*6e30*/  LOP3.LUT R5, R12, 0x800, R9, 0xf8, !PT ;  /* 0x000008000c057812 */ /* 0x000fe200078ef809 */
[----:B------:R-:W-:Y:S01]  /*6e40*/  UIADD3 UR22, UP1, UR20, 0x1f0, URZ ;  /* 0x000001f014167890 */ /* 0x000fe2000ff3e03f */
[----:B------:R-:W-:Y:S01]  /*6e50*/  IADD3 R12, R13, 0x200, R12 ;  /* 0x000002000d0c7810 */ /* 0x000fe20007ffe00c */
[----:B------:R-:W-:Y:S01]  /*6e60*/  UIADD3.X UR5, URZ, UR21, URZ, UP0, !UPT ;  /* 0x000000153f057290 */ /* 0x000fe200087fe43f */
[----:B------:R-:W-:Y:S01]  /*6e70*/  R2UR UR10, R15 ;  /* 0x000000000f0a72ca */ /* 0x000fe200000e0000 */
[----:B------:R-:W-:Y:S01]  /*6e80*/  IMAD R5, R5, 0x2, R13 ;  /* 0x0000000205057824 */ /* 0x000fe200078e020d */
[----:B------:R-:W-:Y:S01]  /*6e90*/  R2UR UR13, R12 ;  /* 0x000000000c0d72ca */ /* 0x000fe200000e0000 */
[----:B------:R-:W-:Y:S01]  /*6ea0*/  VIADD R4, R4, 0x1 ;  /* 0x0000000104047836 */ /* 0x000fe20000000000 */
[----:B------:R-:W-:Y:S01]  /*6eb0*/  R2UR UR12, R2 ;  /* 0x00000000020c72ca */ /* 0x000fe200000e0000 */
[----:B------:R-:W-:Y:S01]  /*6ec0*/  UIADD3.X UR23, URZ, UR21, URZ, UP1, !UPT ;  /* 0x000000153f177290 */ /* 0x000fe20008ffe43f */
[----:B------:R-:W-:Y:S01]  /*6ed0*/  R2UR UR8, R5 ;  /* 0x00000000050872ca */ /* 0x000fe200000e0000 */
[----:B------:R-:W-:Y:S01]  /*6ee0*/  UMOV UR6, 0x0 ;  /* 0x0000000000067882 */ /* 0x000fe20000000000 */
[----:B------:R-:W-:Y:S01]  /*6ef0*/  R2UR UR18, R22 ;  /* 0x00000000161272ca */ /* 0x000fe200000e0000 */
[----:B------:R-:W-:Y:S01]  /*6f00*/  UMOV UR7, 0x10000000 ;  /* 0x1000000000077882 */ /* 0x000fe20000000000 */
[----:B------:R-:W-:Y:S01]  /*6f10*/  ISETP.GT.AND P3, PT, R20, 0x1, PT ;  /* 0x000000011400780c */ /* 0x000fe20003f64270 */
[----:B------:R-:W-:Y:S01]  /*6f20*/  UMOV UR24, 0x30000 ;  /* 0x0003000000187882 */ /* 0x000fe20000000000 */
[----:B------:R-:W-:Y:S01]  /*6f30*/  ISETP.NE.AND P1, PT, R4, 0x12, PT ;  /* 0x000000120400780c */ /* 0x000fe20003f25270 */
[----:B------:R-:W-:-:S03]  /*6f40*/  VIADD R15, R15, 0x20 ;  /* 0x000000200f0f7836 */ /* 0x000fc60000000000 */
[----:B------:R-:W-:Y:S02]  /*6f50*/  SEL R12, RZ, 0x1, P1 ;  /* 0x00000001ff0c7807 */ /* 0x000fe40000800000 */
[----:B------:R-:W-:Y:S01]  /*6f60*/  SEL R4, R4, RZ, P1 ;  /* 0x000000ff04047207 */ /* 0x000fe20000800000 */
[----:B------:R-:W-:Y:S01]  /*6f70*/  UIADD3 UR14, UR8, 0x12200, URZ ;  /* 0x00012200080e7890 */ /* 0x000fe2000fffe03f */
[----:B------:R-:W-:Y:S02]  /*6f80*/  LOP3.LUT R3, R3, R12, RZ, 0x3c, !PT ;  /* 0x0000000c03037212 */ /* 0x000fe400078e3cff */
[----:B------:R-:W-:Y:S02]  /*6f90*/  UMOV UR8, UR13 ;  /* 0x0000000d00087c82 */ /* 0x000fe40008000000 */
[----:B------:R0:W-:Y:S02]  /*6fa0*/  UTMALDG.3D [UR8], [UR4], desc[UR6] ;  /* 0x00000608040075b4 */ /* 0x0001e40008011000 */
[----:B0-----:R-:W-:Y:S01]  /*6fb0*/  UMOV UR8, UR14 ;  /* 0x0000000e00087c82 */ /* 0x001fe20008000000 */
[----:B------:R-:W-:-:S02]  /*6fc0*/  UMOV UR11, UR18 ;  /* 0x00000012000b7c82 */ /* 0x000fc40008000000 */
[----:B------:R0:W-:Y:S02]  /*6fd0*/  UTMALDG.3D.MULTICAST [UR8], [UR22], UR24, desc[UR6] ;  /* 0x00000608160073b4 */ /* 0x0001e40008011818 */
[----:B0-----:R-:W-:Y:S05]  /*6fe0*/  @P3 BRA `(.L_x_175) ;  /* 0xfffffffc00403947 */ /* 0x001fea000383ffff */
.L_x_171:
[----:B------:R-:W-:Y:S05]  /*6ff0*/  BSYNC B1 ;  /* 0x0000000000017941 */ /* 0x000fea0003800000 */
.L_x_170:
[----:B------:R-:W2:Y:S01]  /*7000*/  LDL.64 R12, [R1] ;  /* 0x00000000010c7983 */ /* 0x000ea20000100a00 */
[----:B------:R-:W-:Y:S01]  /*7010*/  LOP3.LUT P4, RZ, R8, 0xff, RZ, 0xc0, !PT ;  /* 0x000000ff08ff7812 */ /* 0x000fe2000788c0ff */
[----:B------:R-:W-:Y:S01]  /*7020*/  VIADD R4, R7, UR40 ;  /* 0x0000002807047c36 */ /* 0x000fe20008000000 */
[----:B------:R-:W-:Y:S01]  /*7030*/  ULDC.64 UR4, c[0x0][0x650] ;  /* 0x0001940000047ab9 */ /* 0x000fe20000000a00 */
[----:B------:R-:W-:Y:S01]  /*7040*/  IMAD.U32 R7, RZ, RZ, UR40 ;  /* 0x00000028ff077e24 */ /* 0x000fe2000f8e00ff */
[----:B------:R-:W-:Y:S01]  /*7050*/  UISETP.GE.U32.AND UP0, UPT, UR40, 0x12, UPT ;  /* 0x000000122800788c */ /* 0x000fe2000bf06070 */
[----:B------:R-:W-:Y:S01]  /*7060*/  BSSY B1, `(.L_x_176) ;  /* 0x0000070000017945 */ /* 0x000fe20003800000 */
[----:B------:R-:W-:Y:S01]  /*7070*/  ISETP.GT.U32.AND P1, PT, R4, 0x11, PT ;  /* 0x000000110400780c */ /* 0x000fe20003f24070 */
[----:B------:R-:W-:Y:S01]  /*7080*/  IMAD.MOV.U32 R19, RZ, RZ, -0x1 ;  /* 0xffffffffff137424 */ /* 0x000fe200078e00ff */
[----:B------:R-:W-:Y:S01]  /*7090*/  PRMT R8, RZ, 0x7610, R8 ;  /* 0x00007610ff087816 */ /* 0x000fe20000000008 */
[----:B------:R-:W-:Y:S01]  /*70a0*/  IMAD.MOV.U32 R22, RZ, RZ, -0x1 ;  /* 0xffffffffff167424 */ /* 0x000fe200078e00ff */
[----:B------:R-:W-:-:S02]  /*70b0*/  ISETP.LT.U32.AND P1, PT, R7, 0x12, P1 ;  /* 0x000000120700780c */ /* 0x000fc40000f21070 */
[----:B------:R-:W-:Y:S01]  /*70c0*/  PLOP3.LUT P3, PT, PT, PT, UP0, 0x80, 0x0 ;  /* 0x000000000000781c */ /* 0x000fe20003f6f008 */
[----:B------:R-:W0:Y:S01]  /*70d0*/  @P4 S2R R3, SR_CgaCtaId ;  /* 0x0000000000034919 */ /* 0x000e220000008800 */
[----:B------:R-:W-:-:S04]  /*70e0*/  @P4 MOV R2, 0x400 ;  /* 0x0000040000024802 */ /* 0x000fc80000000f00 */
[----:B0-----:R-:W-:Y:S01]  /*70f0*/  @P4 LEA R5, R3, R2, 0x18 ;  /* 0x0000000203054211 */ /* 0x001fe200078ec0ff */
[----:B------:R-:W-:-:S03]  /*7100*/  IMAD.WIDE.U32 R2, R4, 0x38e38e39, RZ ;  /* 0x38e38e3904027825 */ /* 0x000fc600078e00ff */
[----:B------:R0:W-:Y:S01]  /*7110*/  @P4 SYNCS.ARRIVE.TRANS64.A1T0 RZ, [R5+URZ+0x158], RZ ;  /* 0x000158ff05ff49a7 */ /* 0x0001e2000810003f */
[----:B------:R-:W-:Y:S01]  /*7120*/  IMAD.MOV.U32 R2, RZ, RZ, -0x1 ;  /* 0xffffffffff027424 */ /* 0x000fe200078e00ff */
[----:B0-----:R-:W-:Y:S02]  /*7130*/  SHF.R.U32.HI R5, RZ, 0x2, R3 ;  /* 0x00000002ff057819 */ /* 0x001fe40000011603 */
[----:B------:R-:W-:-:S03]  /*7140*/  SEL R3, RZ, 0x1, !P1 ;  /* 0x00000001ff037807 */ /* 0x000fc60004800000 */
[----:B------:R-:W-:Y:S01]  /*7150*/  IMAD R7, R5, -0x12, R4 ;  /* 0xffffffee05077824 */ /* 0x000fe200078e0204 */
[----:B------:R-:W-:Y:S02]  /*7160*/  LOP3.LUT R0, R0, R3, RZ, 0x3c, !PT ;  /* 0x0000000300007212 */ /* 0x000fe400078e3cff */
[----:B------:R-:W-:Y:S02]  /*7170*/  PRMT R3, RZ, 0x7610, R3 ;  /* 0x00007610ff037816 */ /* 0x000fe40000000003 */
[----:B------:R-:W-:Y:S02]  /*7180*/  @P3 LOP3.LUT R0, R0, 0x1, R5, 0x78, !PT ;  /* 0x0000000100003812 */ /* 0x000fe400078e7805 */
[----:B--2---:R-:W-:-:S04]  /*7190*/  IADD3 R18, P4, R18, R12, RZ ;  /* 0x0000000c12127210 */ /* 0x004fc80007f9e0ff */
[----:B------:R-:W-:Y:S01]  /*71a0*/  ISETP.GE.U32.AND P1, PT, R18, UR4, PT ;  /* 0x0000000412007c0c */ /* 0x000fe2000bf26070 */
[----:B------:R-:W-:-:S05]  /*71b0*/  IMAD.X R17, R17, 0x1, R23, P4 ;  /* 0x0000000111117824 */ /* 0x000fca00020e0617 */
[----:B------:R-:W-:-:S13]  /*71c0*/  ISETP.GE.U32.AND.EX P1, PT, R17, UR5, PT, P1 ;  /* 0x0000000511007c0c */ /* 0x000fda000bf26110 */
[----:B------:R-:W-:Y:S05]  /*71d0*/  @P1 BRA `(.L_x_177) ;  /* 0x0000000400601947 */ /* 0x000fea0003800000 */
[----:B------:R-:W0:Y:S01]  /*71e0*/  S2R R12, SR_CTAID.X ;  /* 0x00000000000c7919 */ /* 0x000e220000002500 */
[----:B------:R-:W-:Y:S01]  /*71f0*/  ULDC.64 UR4, c[0x0][0x628] ;  /* 0x00018a0000047ab9 */ /* 0x000fe20000000a00 */
[----:B------:R-:W-:Y:S01]  /*7200*/  ULDC UR7, c[0x0][0x630] ;  /* 0x00018c0000077ab9 */ /* 0x000fe20000000800 */
[----:B------:R-:W-:Y:S01]  /*7210*/  ISETP.NE.U32.AND P1, PT, RZ, UR4, PT ;  /* 0x00000004ff007c0c */ /* 0x000fe2000bf25070 */
[----:B------:R-:W1:Y:S01]  /*7220*/  S2R R13, SR_CTAID.Y ;  /* 0x00000000000d7919 */ /* 0x000e620000002600 */
[----:B------:R-:W-:Y:S01]  /*7230*/  ULDC UR8, c[0x0][0x150] ;  /* 0x0000540000087ab9 */ /* 0x000fe20000000800 */
[----:B------:R-:W-:Y:S01]  /*7240*/  IMAD.MOV.U32 R2, RZ, RZ, R18 ;  /* 0x000000ffff027224 */ /* 0x000fe200078e0012 */
[----:B------:R-:W-:Y:S01]  /*7250*/  ISETP.NE.AND.EX P1, PT, RZ, UR5, PT, P1 ;  /* 0x00000005ff007c0c */ /* 0x000fe2000bf25310 */
[----:B------:R-:W-:Y:S01]  /*7260*/  IMAD.MOV.U32 R3, RZ, RZ, R17 ;  /* 0x000000ffff037224 */ /* 0x000fe200078e0011 */
[----:B0-----:R-:W-:-:S11]  /*7270*/  I2FP.F32.U32 R14, R12 ;  /* 0x0000000c000e7245 */ /* 0x001fd60000201000 */
[----:B------:R-:W-:Y:S05]  /*7280*/  @!P1 BRA `(.L_x_178) ;  /* 0x0000000000289947 */ /* 0x000fea0003800000 */
[----:B------:R-:W-:Y:S02]  /*7290*/  ULDC UR6, c[0x0][0x634] ;  /* 0x00018d0000067ab9 */ /* 0x000fe40000000800 */
[----:B------:R-:W-:-:S05]  /*72a0*/  IADD3 R3, P1, R18, UR6, RZ ;  /* 0x0000000612037c10 */ /* 0x000fca000ff3e0ff */
[----:B------:R-:W-:-:S04]  /*72b0*/  IMAD.X R11, RZ, RZ, R17, P1 ;  /* 0x000000ffff0b7224 */ /* 0x000fc800008e0611 */
[----:B------:R-:W-:-:S04]  /*72c0*/  IMAD.WIDE.U32 R4, R11, UR4, RZ ;  /* 0x000000040b047c25 */ /* 0x000fc8000f8e00ff */
[----:B------:R-:W-:-:S04]  /*72d0*/  IMAD.WIDE.U32 R4, P1, R3, UR5, R4 ;  /* 0x0000000503047c25 */ /* 0x000fc8000f820004 */
[----:B------:R-:W-:-:S04]  /*72e0*/  IMAD.WIDE.U32 R2, R3, UR4, RZ ;  /* 0x0000000403027c25 */ /* 0x000fc8000f8e00ff */
[----:B------:R-:W-:Y:S01]  /*72f0*/  IMAD.MOV.U32 R2, RZ, RZ, R5 ;  /* 0x000000ffff027224 */ /* 0x000fe200078e0005 */
[----:B------:R-:W-:Y:S01]  /*7300*/  IADD3 RZ, P3, R3, R4, RZ ;  /* 0x0000000403ff7210 */ /* 0x000fe20007f7e0ff */
[----:B------:R-:W-:-:S04]  /*7310*/  IMAD.X R3, RZ, RZ, RZ, P1 ;  /* 0x000000ffff037224 */ /* 0x000fc800008e06ff */
[----:B------:R-:W-:-:S08]  /*7320*/  IMAD.WIDE.U32.X R2, R11, UR5, R2, P3 ;  /* 0x000000050b027c25 */ /* 0x000fd000098e0402 */
.L_x_178:
[----:B------:R-:W0:Y:S01]  /*7330*/  LDC R21, c[0x0][0x65c] ;  /* 0x00019700ff157b82 */ /* 0x000e220000000800 */
[--C-:B------:R-:W-:Y:S01]  /*7340*/  SHF.R.U64 R11, R2, UR7, R3.reuse ;  /* 0x00000007020b7c19 */ /* 0x100fe20008001203 */
[----:B------:R-:W-:Y:S01]  /*7350*/  FMUL R14, R14, UR8 ;  /* 0x000000080e0e7c20 */ /* 0x000fe20008400000 */
[----:B------:R-:W-:Y:S01]  /*7360*/  SHF.R.U32.HI R2, RZ, UR7, R3 ;  /* 0x00000007ff027c19 */ /* 0x000fe20008011603 */
[----:B------:R-:W-:Y:S01]  /*7370*/  ULDC UR6, c[0x0][0x154] ;  /* 0x0000550000067ab9 */ /* 0x000fe20000000800 */
[----:B------:R-:W-:Y:S01]  /*7380*/  IADD3 R15, P1, RZ, -R11, RZ ;  /* 0x8000000bff0f7210 */ /* 0x000fe20007f3e0ff */
[----:B------:R-:W-:Y:S01]  /*7390*/  ULDC.64 UR4, c[0x0][0x620] ;  /* 0x0001880000047ab9 */ /* 0x000fe20000000a00 */
[----:B-1----:R-:W-:Y:S01]  /*73a0*/  I2FP.F32.U32 R3, R13 ;  /* 0x0000000d00037245 */ /* 0x002fe20000201000 */
[----:B------:R-:W1:Y:S01]  /*73b0*/  LDC R19, c[0x0][0x144] ;  /* 0x00005100ff137b82 */ /* 0x000e620000000800 */
[----:B------:R-:W2:Y:S01]  /*73c0*/  F2I.U32.TRUNC.NTZ R14, R14 ;  /* 0x0000000e000e7305 */ /* 0x000ea2000020f000 */
[----:B------:R-:W-:-:S02]  /*73d0*/  IMAD.X R2, RZ, RZ, ~R2, P1 ;  /* 0x000000ffff027224 */ /* 0x000fc400008e0e02 */
[----:B------:R-:W-:Y:S01]  /*73e0*/  FMUL R4, R3, UR6 ;  /* 0x0000000603047c20 */ /* 0x000fe20008400000 */
[----:B------:R-:W-:Y:S01]  /*73f0*/  IMAD.MOV.U32 R3, RZ, RZ, R17 ;  /* 0x000000ffff037224 */ /* 0x000fe200078e0011 */
[----:B------:R-:W-:Y:S01]  /*7400*/  ULDC.64 UR6, c[0x0][0x640] ;  /* 0x0001900000067ab9 */ /* 0x000fe20000000a00 */
[----:B------:R-:W-:Y:S01]  /*7410*/  IMAD R2, R2, UR4, RZ ;  /* 0x0000000402027c24 */ /* 0x000fe2000f8e02ff */
[----:B------:R-:W3:Y:S01]  /*7420*/  LDC R20, c[0x0][0x148] ;  /* 0x00005200ff147b82 */ /* 0x000ee20000000800 */
[----:B------:R-:W-:Y:S01]  /*7430*/  ISETP.NE.U32.AND P1, PT, RZ, UR6, PT ;  /* 0x00000006ff007c0c */ /* 0x000fe2000bf25070 */
[----:B------:R-:W4:Y:S01]  /*7440*/  F2I.U32.TRUNC.NTZ R4, R4 ;  /* 0x0000000400047305 */ /* 0x000f22000020f000 */
[----:B------:R-:W-:Y:S02]  /*7450*/  IMAD R5, R15, UR5, R2 ;  /* 0x000000050f057c24 */ /* 0x000fe4000f8e0202 */
[----:B------:R-:W-:Y:S01]  /*7460*/  IMAD.MOV.U32 R2, RZ, RZ, R18 ;  /* 0x000000ffff027224 */ /* 0x000fe200078e0012 */
[----:B------:R-:W-:-:S02]  /*7470*/  ISETP.NE.AND.EX P1, PT, RZ, UR7, PT, P1 ;  /* 0x00000007ff007c0c */ /* 0x000fc4000bf25310 */
[----:B0-----:R-:W-:Y:S01]  /*7480*/  ISETP.NE.AND P4, PT, R21, 0x1, PT ;  /* 0x000000011500780c */ /* 0x001fe20003f85270 */
[----:B------:R-:W-:Y:S01]  /*7490*/  IMAD.WIDE.U32 R2, R15, UR4, R2 ;  /* 0x000000040f027c25 */ /* 0x000fe2000f8e0002 */
[----:B------:R-:W-:-:S03]  /*74a0*/  ULDC UR4, c[0x0][0x618] ;  /* 0x0001860000047ab9 */ /* 0x000fc60000000800 */
[----:B--2---:R-:W-:Y:S02]  /*74b0*/  IMAD.MOV R14, RZ, RZ, -R14 ;  /* 0x000000ffff0e7224 */ /* 0x004fe400078e0a0e */
[----:B------:R-:W-:Y:S02]  /*74c0*/  IMAD.IADD R3, R3, 0x1, R5 ;  /* 0x0000000103037824 */ /* 0x000fe400078e0205 */
[----:B-1----:R-:W-:-:S03]  /*74d0*/  IMAD R12, R19, R14, R12 ;  /* 0x0000000e130c7224 */ /* 0x002fc600078e020c */
[--C-:B------:R-:W-:Y:S01]  /*74e0*/  SHF.R.U64 R14, R2, UR4, R3.reuse ;  /* 0x00000004020e7c19 */ /* 0x100fe20008001203 */
[----:B----4-:R-:W-:Y:S01]  /*74f0*/  IMAD.MOV R2, RZ, RZ, -R4 ;  /* 0x000000ffff027224 */ /* 0x010fe200078e0a04 */
[----:B------:R-:W-:Y:S01]  /*7500*/  SHF.R.U32.HI R3, RZ, UR4, R3 ;  /* 0x00000004ff037c19 */ /* 0x000fe20008011603 */
[----:B------:R-:W-:Y:S02]  /*7510*/  ULDC UR4, c[0x0][0x608] ;  /* 0x0001820000047ab9 */ /* 0x000fe40000000800 */
[----:B---3--:R-:W-:Y:S01]  /*7520*/  @P4 IMAD R12, R20, R2, R13 ;  /* 0x00000002140c4224 */ /* 0x008fe200078e020d */
[--C-:B------:R-:W-:Y:S02]  /*7530*/  SHF.R.U64 R19, R14, UR4, R3.reuse ;  /* 0x000000040e137c19 */ /* 0x100fe40008001203 */
[----:B------:R-:W-:Y:S01]  /*7540*/  SHF.R.U32.HI R2, RZ, UR4, R3 ;  /* 0x00000004ff027c19 */ /* 0x000fe20008011603 */
[----:B------:R-:W-:-:S03]  /*7550*/  ULDC UR4, c[0x0][0x658] ;  /* 0x0001960000047ab9 */ /* 0x000fc60000000800 */
[--C-:B------:R-:W-:Y:S02]  /*7560*/  SHF.R.U64 R13, R19, UR4, R2.reuse ;  /* 0x00000004130d7c19 */ /* 0x100fe40008001202 */
[----:B------:R-:W-:-:S03]  /*7570*/  SHF.R.U32.HI R2, RZ, UR4, R2 ;  /* 0x00000004ff027c19 */ /* 0x000fc60008011602 */
[----:B------:R-:W-:Y:S02]  /*7580*/  IMAD.MOV.U32 R4, RZ, RZ, R13 ;  /* 0x000000ffff047224 */ /* 0x000fe400078e000d */
[----:B------:R-:W-:Y:S01]  /*7590*/  IMAD.MOV.U32 R3, RZ, RZ, R2 ;  /* 0x000000ffff037224 */ /* 0x000fe200078e0002 */
[----:B------:R-:W-:Y:S06]  /*75a0*/  @!P1 BRA `(.L_x_179) ;  /* 0x00000000002c9947 */ /* 0x000fec0003800000 */
        /* <DEDUP_REMOVED lines=9> */
[----:B------:R-:W-:-:S04]  /*7640*/  IMAD.WIDE.U32.X R2, R15, UR7, R2, P3 ;  /* 0x000000070f027c25 */ /* 0x000fc800098e0402 */
[----:B------:R-:W-:-:S07]  /*7650*/  IMAD.MOV.U32 R4, RZ, RZ, R2 ;  /* 0x000000ffff047224 */ /* 0x000fce00078e0002 */
.L_x_179:
[----:B------:R-:W-:Y:S01]  /*7660*/  ULDC UR4, c[0x0][0x648] ;  /* 0x0001920000047ab9 */ /* 0x000fe20000000800 */
[----:B------:R-:W-:Y:S01]  /*7670*/  LOP3.LUT R2, R19, UR16, RZ, 0xc0, !PT ;  /* 0x0000001013027c12 */ /* 0x000fe2000f8ec0ff */
[----:B------:R-:W-:Y:S01]  /*7680*/  ULDC UR5, c[0x0][0x610] ;  /* 0x0001840000057ab9 */ /* 0x000fe20000000800 */
[----:B------:R-:W-:Y:S01]  /*7690*/  SHF.R.U64 R3, R4, UR4, R3 ;  /* 0x0000000404037c19 */ /* 0x000fe20008001203 */
[----:B------:R-:W-:Y:S01]  /*76a0*/  ULDC UR4, c[0x0][0x638] ;  /* 0x00018e0000047ab9 */ /* 0x000fe20000000800 */
[----:B------:R-:W-:-:S03]  /*76b0*/  LOP3.LUT R14, R14, UR15, RZ, 0xc0, !PT ;  /* 0x0000000f0e0e7c12 */ /* 0x000fc6000f8ec0ff */
[----:B------:R-:W-:Y:S02]  /*76c0*/  IMAD.MOV R4, RZ, RZ, -R3 ;  /* 0x000000ffff047224 */ /* 0x000fe400078e0a03 */
[----:B------:R-:W-:Y:S02]  /*76d0*/  IMAD R3, R3, UR17, R2 ;  /* 0x0000001103037c24 */ /* 0x000fe4000f8e0202 */
[----:B------:R-:W-:Y:S01]  /*76e0*/  IMAD R13, R4, UR4, R13 ;  /* 0x00000004040d7c24 */ /* 0x000fe2000f8e020d */
[----:B------:R-:W-:Y:S01]  /*76f0*/  ULDC UR4, c[0x0][0x600] ;  /* 0x0001800000047ab9 */ /* 0x000fe20000000800 */
[----:B------:R-:W-:Y:S02]  /*7700*/  IMAD R12, R3, UR5, R12 ;  /* 0x00000005030c7c24 */ /* 0x000fe4000f8e020c */
[----:B------:R-:W-:Y:S02]  /*7710*/  IMAD R13, R13, UR4, R14 ;  /* 0x000000040d0d7c24 */ /* 0x000fe4000f8e020e */
[----:B------:R-:W-:-:S02]  /*7720*/  IMAD.MOV.U32 R3, RZ, RZ, 0x1 ;  /* 0x00000001ff037424 */ /* 0x000fc400078e00ff */
[----:B------:R-:W-:Y:S01]  /*7730*/  IMAD.MOV.U32 R2, RZ, RZ, R11 ;  /* 0x000000ffff027224 */ /* 0x000fe200078e000b */
[----:B------:R-:W-:Y:S02]  /*7740*/  SEL R22, R13, R12, !P4 ;  /* 0x0000000c0d167207 */ /* 0x000fe40006000000 */
[----:B------:R-:W-:-:S07]  /*7750*/  SEL R19, R12, R13, !P4 ;  /* 0x0000000d0c137207 */ /* 0x000fce0006000000 */
.L_x_177:
[----:B------:R-:W-:Y:S05]  /*7760*/  BSYNC B1 ;  /* 0x0000000000017941 */ /* 0x000fea0003800000 */
.L_x_176:
[----:B------:R-:W-:-:S13]  /*7770*/  LOP3.LUT P1, RZ, R3, 0xff, RZ, 0xc0, !PT ;  /* 0x000000ff03ff7812 */ /* 0x000fda000782c0ff */
[----:B------:R-:W-:Y:S05]  /*7780*/  @P1 BRA `(.L_x_180) ;  /* 0xfffffff400241947 */ /* 0x000fea000383ffff */
[----:B------:R-:W-:Y:S05]  /*7790*/  BSYNC B0 ;  /* 0x0000000000007941 */ /* 0x000fea0003800000 */
.L_x_168:
[----:B------:R-:W-:-:S03]  /*77a0*/  UMOV UR4, 0xffffffff ;  /* 0xffffffff00047882 */ /* 0x000fc60000000000 */
[----:B------:R-:W-:Y:S05]  /*77b0*/  BRA.DIV UR4, `(.L_x_181) ;  /* 0x0000000e04387947 */ /* 0x000fea000b800000 */
[----:B------:R-:W-:-:S13]  /*77c0*/  ELECT P6, URZ, PT ;  /* 0x00000000003f782f */ /* 0x000fda00038c0000 */
.L_x_211:
[----:B------:R-:W-:Y:S04]  /*77d0*/  BSSY B0, `(.L_x_182) ;  /* 0x00000a9000007945 */ /* 0x000fe80003800000 */
[----:B------:R-:W-:Y:S05]  /*77e0*/  @!P6 BRA `(.L_x_183) ;  /* 0x00000008009ce947 */ /* 0x000fea0003800000 */
[----:B------:R-:W-:-:S04]  /*77f0*/  LOP3.LUT R16, R16, 0x2, RZ, 0xfc, !PT ;  /* 0x0000000210107812 */ /* 0x000fc800078efcff */
[----:B------:R-:W-:-:S13]  /*7800*/  ISETP.NE.AND P0, PT, R16, 0x3, PT ;  /* 0x000000031000780c */ /* 0x000fda0003f05270 */
[----:B------:R-:W-:Y:S05]  /*7810*/  @!P0 BRA `(.L_x_184) ;  /* 0x0000000000048947 */ /* 0x000fea0003800000 */
[----:B------:R-:W-:Y:S01]  /*7820*/  BPT.TRAP 0x1 ;  /* 0x000000040000795c */ /* 0x000fe20000300000 */
.L_x_184:
[----:B------:R-:W0:Y:S01]  /*7830*/  S2R R3, SR_CgaCtaId ;  /* 0x0000000000037919 */ /* 0x000e220000008800 */
[----:B------:R-:W-:Y:S02]  /*7840*/  MOV R2, 0x400 ;  /* 0x0000040000027802 */ /* 0x000fe40000000f00 */
[----:B------:R-:W-:Y:S02]  /*7850*/  SHF.L.U32 R4, R0, 0x1f, RZ ;  /* 0x0000001f00047819 */ /* 0x000fe400000006ff */
[----:B0-----:R-:W-:-:S05]  /*7860*/  LEA R2, R3, R2, 0x18 ;  /* 0x0000000203027211 */ /* 0x001fca00078ec0ff */
[----:B------:R-:W-:-:S04]  /*7870*/  VIADD R2, R2, 0x90 ;  /* 0x0000009002027836 */ /* 0x000fc80000000000 */
[C---:B------:R-:W-:Y:S02]  /*7880*/  IMAD R9, R7.reuse, 0x8, R2 ;  /* 0x0000000807097824 */ /* 0x040fe400078e0202 */
[----:B------:R-:W-:Y:S02]  /*7890*/  VIADD R7, R7, 0x1 ;  /* 0x0000000107077836 */ /* 0x000fe40000000000 */
[----:B------:R-:W0:Y:S03]  /*78a0*/  SYNCS.PHASECHK.TRANS64.TRYWAIT P0, [R9+URZ], R4 ;  /* 0x00000004090075a7 */ /* 0x000e26000800017f */
[----:B------:R-:W-:-:S04]  /*78b0*/  ISETP.NE.AND P1, PT, R7, 0x12, PT ;  /* 0x000000120700780c */ /* 0x000fc80003f25270 */
[----:B------:R-:W-:Y:S02]  /*78c0*/  SEL R3, RZ, 0x1, P1 ;  /* 0x00000001ff037807 */ /* 0x000fe40000800000 */
[----:B------:R-:W-:Y:S02]  /*78d0*/  SEL R7, R7, RZ, P1 ;  /* 0x000000ff07077207 */ /* 0x000fe40000800000 */
[----:B------:R-:W-:-:S03]  /*78e0*/  LOP3.LUT R6, R0, R3, RZ, 0x3c, !PT ;  /* 0x0000000300067212 */ /* 0x000fc600078e3cff */
[----:B------:R-:W-:Y:S01]  /*78f0*/  IMAD R8, R7, 0x8, R2 ;  /* 0x0000000807087824 */ /* 0x000fe200078e0202 */
[----:B------:R-:W-:Y:S01]  /*7900*/  SHF.L.U32 R5, R6, 0x1f, RZ ;  /* 0x0000001f06057819 */ /* 0x000fe200000006ff */
[----:B0-----:R-:W-:Y:S06]  /*7910*/  @!P0 BRA `(.L_x_185) ;  /* 0x0000000c00008947 */ /* 0x001fec0003800000 */
.L_x_212:
[----:B------:R-:W1:Y:S01]  /*7920*/  SYNCS.PHASECHK.TRANS64.TRYWAIT P0, [R8+URZ], R5 ;  /* 0x00000005080075a7 */ /* 0x000e62000800017f */
[----:B------:R-:W-:-:S05]  /*7930*/  VIADD R0, R7, 0x1 ;  /* 0x0000000107007836 */ /* 0x000fca0000000000 */
[----:B------:R-:W-:-:S04]  /*7940*/  ISETP.NE.AND P1, PT, R0, 0x12, PT ;  /* 0x000000120000780c */ /* 0x000fc80003f25270 */
[----:B------:R-:W-:Y:S02]  /*7950*/  SEL R3, RZ, 0x1, P1 ;  /* 0x00000001ff037807 */ /* 0x000fe40000800000 */
[----:B------:R-:W-:Y:S02]  /*7960*/  SEL R7, R0, RZ, P1 ;  /* 0x000000ff00077207 */ /* 0x000fe40000800000 */
[----:B------:R-:W-:-:S03]  /*7970*/  LOP3.LUT R6, R6, R3, RZ, 0x3c, !PT ;  /* 0x0000000306067212 */ /* 0x000fc600078e3cff */
[----:B0-----:R-:W-:Y:S01]  /*7980*/  IMAD R9, R7, 0x8, R2 ;  /* 0x0000000807097824 */ /* 0x001fe200078e0202 */
[----:B------:R-:W-:Y:S01]  /*7990*/  SHF.L.U32 R4, R6, 0x1f, RZ ;  /* 0x0000001f06047819 */ /* 0x000fe200000006ff */
[----:B-1----:R-:W-:Y:S06]  /*79a0*/  @!P0 BRA `(.L_x_186) ;  /* 0x0000000800f08947 */ /* 0x002fec0003800000 */
.L_x_213:
        /* <DEDUP_REMOVED lines=9> */
.L_x_214:
        /* <DEDUP_REMOVED lines=9> */
.L_x_215:
        /* <DEDUP_REMOVED lines=9> */
.L_x_216:
        /* <DEDUP_REMOVED lines=9> */
.L_x_217:
        /* <DEDUP_REMOVED lines=9> */
.L_x_218:
        /* <DEDUP_REMOVED lines=9> */
.L_x_219:
        /* <DEDUP_REMOVED lines=9> */
.L_x_220:
        /* <DEDUP_REMOVED lines=9> */
.L_x_221:
        /* <DEDUP_REMOVED lines=9> */
.L_x_222:
        /* <DEDUP_REMOVED lines=9> */
.L_x_223:
        /* <DEDUP_REMOVED lines=9> */
.L_x_224:
        /* <DEDUP_REMOVED lines=9> */
.L_x_225:
        /* <DEDUP_REMOVED lines=9> */
.L_x_226:
[----:B------:R-:W1:Y:S01]  /*8100*/  SYNCS.PHASECHK.TRANS64.TRYWAIT P0, [R8+URZ], R5 ;  /* 0x00000005080075a7 */ /* 0x000e62000800017f */
[----:B------:R-:W-:-:S05]  /*8110*/  VIADD R0, R7, 0x1 ;  /* 0x0000000107007836 */ /* 0x000fca0000000000 */
[----:B------:R-:W-:-:S04]  /*8120*/  ISETP.NE.AND P1, PT, R0, 0x12, PT ;  /* 0x000000120000780c */ /* 0x000fc80003f25270 */
[----:B------:R-:W-:Y:S02]  /*8130*/  SEL R3, RZ, 0x1, P1 ;  /* 0x00000001ff037807 */ /* 0x000fe40000800000 */
[----:B------:R-:W-:Y:S02]  /*8140*/  SEL R7, R0, RZ, P1 ;  /* 0x000000ff00077207 */ /* 0x000fe40000800000 */
[----:B0-----:R-:W-:-:S03]  /*8150*/  LOP3.LUT R9, R6, R3, RZ, 0x3c, !PT ;  /* 0x0000000306097212 */ /* 0x001fc600078e3cff */
[----:B------:R-:W-:Y:S01]  /*8160*/  IMAD R11, R7, 0x8, R2 ;  /* 0x00000008070b7824 */ /* 0x000fe200078e0202 */
[----:B------:R-:W-:Y:S01]  /*8170*/  SHF.L.U32 R6, R9, 0x1f, RZ ;  /* 0x0000001f09067819 */ /* 0x000fe200000006ff */
[----:B-1----:R-:W-:Y:S06]  /*8180*/  @!P0 BRA `(.L_x_200) ;  /* 0x0000000800108947 */ /* 0x002fec0003800000 */
.L_x_227:
[----:B------:R-:W1:Y:S01]  /*8190*/  SYNCS.PHASECHK.TRANS64.TRYWAIT P0, [R11+URZ], R6 ;  /* 0x000000060b0075a7 */ /* 0x000e62000800017f */
[----:B------:R-:W-:-:S05]  /*81a0*/  VIADD R0, R7, 0x1 ;  /* 0x0000000107007836 */ /* 0x000fca0000000000 */
[----:B------:R-:W-:-:S04]  /*81b0*/  ISETP.NE.AND P1, PT, R0, 0x12, PT ;  /* 0x000000120000780c */ /* 0x000fc80003f25270 */
[----:B------:R-:W-:Y:S02]  /*81c0*/  SEL R4, RZ, 0x1, P1 ;  /* 0x00000001ff047807 */ /* 0x000fe40000800000 */
[----:B------:R-:W-:Y:S02]  /*81d0*/  SEL R3, R0, RZ, P1 ;  /* 0x000000ff00037207 */ /* 0x000fe40000800000 */
[----:B------:R-:W-:Y:S01]  /*81e0*/  LOP3.LUT R0, R9, R4, RZ, 0x3c, !PT ;  /* 0x0000000409007212 */ /* 0x000fe200078e3cff */
[----:B-1----:R-:W-:Y:S06]  /*81f0*/  @!P0 BRA `(.L_x_201) ;  /* 0x0000000800088947 */ /* 0x002fec0003800000 */
.L_x_228:
[----:B------:R-:W-:Y:S01]  /*8200*/  IMAD R3, R3, 0x8, R2 ;  /* 0x0000000803037824 */ /* 0x000fe200078e0202 */
[----:B------:R-:W-:-:S07]  /*8210*/  SHF.L.U32 R0, R0, 0x1f, RZ ;  /* 0x0000001f00007819 */ /* 0x000fce00000006ff */
.L_x_202:
[----:B--2---:R2:W3:Y:S02]  /*8220*/  SYNCS.PHASECHK.TRANS64.TRYWAIT P0, [R3+URZ], R0 ;  /* 0x00000000030075a7 */ /* 0x0044e4000800017f */
[----:B---3--:R-:W-:Y:S05]  /*8230*/  @!P0 NANOSLEEP.SYNCS 0x989680 ;  /* 0x009896800000895d */ /* 0x008fea0003900000 */
[----:B------:R-:W3:Y:S02]  /*8240*/  @!P0 SYNCS.PHASECHK.TRANS64 P0, [R3+URZ], R0 ;  /* 0x00000000030085a7 */ /* 0x000ee4000800007f */
[----:B---3--:R-:W-:Y:S05]  /*8250*/  @!P0 BRA `(.L_x_202) ;  /* 0xfffffffc00f08947 */ /* 0x008fea000383ffff */
.L_x_183:
[----:B------:R-:W-:Y:S05]  /*8260*/  BSYNC B0 ;  /* 0x0000000000007941 */ /* 0x000fea0003800000 */
.L_x_182:
[----:B------:R-:W-:Y:S05]  /*8270*/  EXIT ;  /* 0x000000000000794d */ /* 0x000fea0003800000 */
.L_x_20:
[----:B-1----:R1:W2:Y:S02]  /*8280*/  SYNCS.PHASECHK.TRANS64.TRYWAIT P0, [R97+URZ], R0 ;  /* 0x00000000610075a7 */ /* 0x0022a4000800017f */
[----:B--2---:R-:W-:Y:S05]  /*8290*/  @!P0 NANOSLEEP.SYNCS 0x989680 ;  /* 0x009896800000895d */ /* 0x004fea0003900000 */
[----:B------:R-:W2:Y:S02]  /*82a0*/  @!P0 SYNCS.PHASECHK.TRANS64 P0, [R97+URZ], R0 ;  /* 0x00000000610085a7 */ /* 0x000ea4000800007f */
[----:B--2---:R-:W-:Y:S05]  /*82b0*/  @!P0 BRA `(.L_x_20) ;  /* 0xfffffffc00f08947 */ /* 0x004fea000383ffff */
[----:B------:R-:W-:Y:S05]  /*82c0*/  BRA `(.L_x_203) ;  /* 0xffffff9400a07947 */ /* 0x000fea000383ffff */
.L_x_25:
[----:B--2---:R2:W3:Y:S02]  /*82d0*/  SYNCS.PHASECHK.TRANS64.TRYWAIT P1, [R3+URZ], R0 ;  /* 0x00000000030075a7 */ /* 0x0044e4000802017f */
[----:B---3--:R-:W-:Y:S05]  /*82e0*/  @!P1 NANOSLEEP.SYNCS 0x989680 ;  /* 0x009896800000995d */ /* 0x008fea0003900000 */
[----:B------:R-:W3:Y:S02]  /*82f0*/  @!P1 SYNCS.PHASECHK.TRANS64 P1, [R3+URZ], R0 ;  /* 0x00000000030095a7 */ /* 0x000ee4000802007f */
[----:B---3--:R-:W-:Y:S05]  /*8300*/  @!P1 BRA `(.L_x_25) ;  /* 0xfffffffc00f09947 */ /* 0x008fea000383ffff */
[----:B------:R-:W-:Y:S05]  /*8310*/  BRA `(.L_x_24) ;  /* 0xffffff9800047947 */ /* 0x000fea000383ffff */
.L_x_30:
[----:B--2---:R-:W-:-:S04]  /*8320*/  IMAD.U32 R5, RZ, RZ, UR4 ;  /* 0x00000004ff057e24 */ /* 0x004fc8000f8e00ff */
[----:B------:R2:W3:Y:S03]  /*8330*/  SYNCS.PHASECHK.TRANS64.TRYWAIT P1, [R5+URZ], R4 ;  /* 0x00000004050075a7 */ /* 0x0004e6000802017f */
[----:B---3--:R-:W-:Y:S05]  /*8340*/  @!P1 NANOSLEEP.SYNCS 0x989680 ;  /* 0x009896800000995d */ /* 0x008fea0003900000 */
[----:B------:R-:W3:Y:S02]  /*8350*/  @!P1 SYNCS.PHASECHK.TRANS64 P1, [R5+URZ], R4 ;  /* 0x00000004050095a7 */ /* 0x000ee4000802007f */
[----:B---3--:R-:W-:Y:S05]  /*8360*/  @!P1 BRA `(.L_x_30) ;  /* 0xfffffffc00ec9947 */ /* 0x008fea000383ffff */
[----:B------:R-:W-:Y:S05]  /*8370*/  BRA `(.L_x_29) ;  /* 0xffffff98007c7947 */ /* 0x000fea000383ffff */
.L_x_36:
[----:B-1----:R1:W2:Y:S02]  /*8380*/  SYNCS.PHASECHK.TRANS64.TRYWAIT P0, [R97+URZ+0x10], R0 ;  /* 0x00001000610075a7 */ /* 0x0022a4000800017f */
[----:B--2---:R-:W-:Y:S05]  /*8390*/  @!P0 NANOSLEEP.SYNCS 0x989680 ;  /* 0x009896800000895d */ /* 0x004fea0003900000 */
[----:B------:R-:W2:Y:S02]  /*83a0*/  @!P0 SYNCS.PHASECHK.TRANS64 P0, [R97+URZ+0x10], R0 ;  /* 0x00001000610085a7 */ /* 0x000ea4000800007f */
[----:B--2---:R-:W-:Y:S05]  /*83b0*/  @!P0 BRA `(.L_x_36) ;  /* 0xfffffffc00f08947 */ /* 0x004fea000383ffff */
[----:B------:R-:W-:Y:S05]  /*83c0*/  BRA `(.L_x_204) ;  /* 0xffffff9c00887947 */ /* 0x000fea000383ffff */
.L_x_169:
[----:B------:R-:W-:Y:S01]  /*83d0*/  BSSY B1, `(.L_x_205) ;  /* 0x0000006000017945 */ /* 0x000fe20003800000 */
[----:B------:R-:W-:-:S07]  /*83e0*/  IMAD.MOV.U32 R15, RZ, RZ, -0x1 ;  /* 0xffffffffff0f7424 */ /* 0x000fce00078e00ff */
[----:B-----5:R-:W-:Y:S05]  /*83f0*/  WARPSYNC.COLLECTIVE R15, `(.L_x_206) ;  /* 0x000000000f0c7348 */ /* 0x020fea0003c00000 */
[----:B------:R-:W-:Y:S02]  /*8400*/  ELECT P6, UR62, PT ;  /* 0x00000000003e782f */ /* 0x000fe400038c0000 */
[----:B------:R-:W-:Y:S01]  /*8410*/  MOV R14, UR62 ;  /* 0x0000003e000e7c02 */ /* 0x000fe20008000f00 */
[----:B-----5:R-:W-:Y:S10]  /*8420*/  ENDCOLLECTIVE ;  /* 0x000000000000791b */ /* 0x020ff40003800000 */
.L_x_206:
[----:B------:R-:W-:Y:S05]  /*8430*/  BSYNC B1 ;  /* 0x0000000000017941 */ /* 0x000fea0003800000 */
.L_x_205:
[----:B------:R-:W-:Y:S05]  /*8440*/  BRA `(.L_x_207) ;  /* 0xffffffe800007947 */ /* 0x000fea000383ffff */
.L_x_172:
[----:B0-----:R0:W1:Y:S02]  /*8450*/  SYNCS.PHASECHK.TRANS64.TRYWAIT P1, [R14+URZ+0x90], R5 ;  /* 0x000090050e0075a7 */ /* 0x001064000802017f */
[----:B-1----:R-:W-:Y:S05]  /*8460*/  @!P1 NANOSLEEP.SYNCS 0x989680 ;  /* 0x009896800000995d */ /* 0x002fea0003900000 */
[----:B------:R-:W1:Y:S02]  /*8470*/  @!P1 SYNCS.PHASECHK.TRANS64 P1, [R14+URZ+0x90], R5 ;  /* 0x000090050e0095a7 */ /* 0x000e64000802007f */
[----:B-1----:R-:W-:Y:S05]  /*8480*/  @!P1 BRA `(.L_x_172) ;  /* 0xfffffffc00f09947 */ /* 0x002fea000383ffff */
[----:B------:R-:W-:Y:S05]  /*8490*/  BRA `(.L_x_208) ;  /* 0xffffffe800347947 */ /* 0x000fea000383ffff */
.L_x_181:
[----:B------:R-:W-:Y:S01]  /*84a0*/  BSSY B0, `(.L_x_209) ;  /* 0x0000006000007945 */ /* 0x000fe20003800000 */
[----:B------:R-:W-:-:S07]  /*84b0*/  IMAD.MOV.U32 R15, RZ, RZ, -0x1 ;  /* 0xffffffffff0f7424 */ /* 0x000fce00078e00ff */
[----:B-----5:R-:W-:Y:S05]  /*84c0*/  WARPSYNC.COLLECTIVE R15, `(.L_x_210) ;  /* 0x000000000f0c7348 */ /* 0x020fea0003c00000 */
[----:B------:R-:W-:Y:S02]  /*84d0*/  ELECT P6, UR62, PT ;  /* 0x00000000003e782f */ /* 0x000fe400038c0000 */
[----:B------:R-:W-:Y:S01]  /*84e0*/  MOV R14, UR62 ;  /* 0x0000003e000e7c02 */ /* 0x000fe20008000f00 */
[----:B-----5:R-:W-:Y:S10]  /*84f0*/  ENDCOLLECTIVE ;  /* 0x000000000000791b */ /* 0x020ff40003800000 */
.L_x_210:
[----:B------:R-:W-:Y:S05]  /*8500*/  BSYNC B0 ;  /* 0x0000000000007941 */ /* 0x000fea0003800000 */
.L_x_209:
[----:B------:R-:W-:Y:S05]  /*8510*/  BRA `(.L_x_211) ;  /* 0xfffffff000ac7947 */ /* 0x000fea000383ffff */
.L_x_185:
[----:B0-----:R0:W1:Y:S02]  /*8520*/  SYNCS.PHASECHK.TRANS64.TRYWAIT P0, [R9+URZ], R4 ;  /* 0x00000004090075a7 */ /* 0x001064000800017f */
[----:B-1----:R-:W-:Y:S05]  /*8530*/  @!P0 NANOSLEEP.SYNCS 0x989680 ;  /* 0x009896800000895d */ /* 0x002fea0003900000 */
[----:B------:R-:W1:Y:S02]  /*8540*/  @!P0 SYNCS.PHASECHK.TRANS64 P0, [R9+URZ], R4 ;  /* 0x00000004090085a7 */ /* 0x000e64000800007f */
[----:B-1----:R-:W-:Y:S05]  /*8550*/  @!P0 BRA `(.L_x_185) ;  /* 0xfffffffc00f08947 */ /* 0x002fea000383ffff */
[----:B------:R-:W-:Y:S05]  /*8560*/  BRA `(.L_x_212) ;  /* 0xfffffff000ec7947 */ /* 0x000fea000383ffff */
.L_x_186:
[----:B0-----:R0:W1:Y:S02]  /*8570*/  SYNCS.PHASECHK.TRANS64.TRYWAIT P0, [R8+URZ], R5 ;  /* 0x00000005080075a7 */ /* 0x001064000800017f */
[----:B-1----:R-:W-:Y:S05]  /*8580*/  @!P0 NANOSLEEP.SYNCS 0x989680 ;  /* 0x009896800000895d */ /* 0x002fea0003900000 */
[----:B------:R-:W1:Y:S02]  /*8590*/  @!P0 SYNCS.PHASECHK.TRANS64 P0, [R8+URZ], R5 ;  /* 0x00000005080085a7 */ /* 0x000e64000800007f */
[----:B-1----:R-:W-:Y:S05]  /*85a0*/  @!P0 BRA `(.L_x_186) ;  /* 0xfffffffc00f08947 */ /* 0x002fea000383ffff */
[----:B------:R-:W-:Y:S05]  /*85b0*/  BRA `(.L_x_213) ;  /* 0xfffffff000fc7947 */ /* 0x000fea000383ffff */
.L_x_187:
[----:B0-----:R0:W1:Y:S02]  /*85c0*/  SYNCS.PHASECHK.TRANS64.TRYWAIT P0, [R9+URZ], R4 ;  /* 0x00000004090075a7 */ /* 0x001064000800017f */
[----:B-1----:R-:W-:Y:S05]  /*85d0*/  @!P0 NANOSLEEP.SYNCS 0x989680 ;  /* 0x009896800000895d */ /* 0x002fea0003900000 */
[----:B------:R-:W1:Y:S02]  /*85e0*/  @!P0 SYNCS.PHASECHK.TRANS64 P0, [R9+URZ], R4 ;  /* 0x00000004090085a7 */ /* 0x000e64000800007f */
[----:B-1----:R-:W-:Y:S05]  /*85f0*/  @!P0 BRA `(.L_x_187) ;  /* 0xfffffffc00f08947 */ /* 0x002fea000383ffff */
[----:B------:R-:W-:Y:S05]  /*8600*/  BRA `(.L_x_214) ;  /* 0xfffffff4000c7947 */ /* 0x000fea000383ffff */
.L_x_188:
[----:B0-----:R0:W1:Y:S02]  /*8610*/  SYNCS.PHASECHK.TRANS64.TRYWAIT P0, [R8+URZ], R5 ;  /* 0x00000005080075a7 */ /* 0x001064000800017f */
[----:B-1----:R-:W-:Y:S05]  /*8620*/  @!P0 NANOSLEEP.SYNCS 0x989680 ;  /* 0x009896800000895d */ /* 0x002fea0003900000 */
[----:B------:R-:W1:Y:S02]  /*8630*/  @!P0 SYNCS.PHASECHK.TRANS64 P0, [R8+URZ], R5 ;  /* 0x00000005080085a7 */ /* 0x000e64000800007f */
[----:B-1----:R-:W-:Y:S05]  /*8640*/  @!P0 BRA `(.L_x_188) ;  /* 0xfffffffc00f08947 */ /* 0x002fea000383ffff */
[----:B------:R-:W-:Y:S05]  /*8650*/  BRA `(.L_x_215) ;  /* 0xfffffff4001c7947 */ /* 0x000fea000383ffff */
.L_x_189:
[----:B0-----:R0:W1:Y:S02]  /*8660*/  SYNCS.PHASECHK.TRANS64.TRYWAIT P0, [R9+URZ], R4 ;  /* 0x00000004090075a7 */ /* 0x001064000800017f */
[----:B-1----:R-:W-:Y:S05]  /*8670*/  @!P0 NANOSLEEP.SYNCS 0x989680 ;  /* 0x009896800000895d */ /* 0x002fea0003900000 */
[----:B------:R-:W1:Y:S02]  /*8680*/  @!P0 SYNCS.PHASECHK.TRANS64 P0, [R9+URZ], R4 ;  /* 0x00000004090085a7 */ /* 0x000e64000800007f */
[----:B-1----:R-:W-:Y:S05]  /*8690*/  @!P0 BRA `(.L_x_189) ;  /* 0xfffffffc00f08947 */ /* 0x002fea000383ffff */
[----:B------:R-:W-:Y:S05]  /*86a0*/  BRA `(.L_x_216) ;  /* 0xfffffff4002c7947 */ /* 0x000fea000383ffff */
.L_x_190:
[----:B0-----:R0:W1:Y:S02]  /*86b0*/  SYNCS.PHASECHK.TRANS64.TRYWAIT P0, [R8+URZ], R5 ;  /* 0x00000005080075a7 */ /* 0x001064000800017f */
[----:B-1----:R-:W-:Y:S05]  /*86c0*/  @!P0 NANOSLEEP.SYNCS 0x989680 ;  /* 0x009896800000895d */ /* 0x002fea0003900000 */
[----:B------:R-:W1:Y:S02]  /*86d0*/  @!P0 SYNCS.PHASECHK.TRANS64 P0, [R8+URZ], R5 ;  /* 0x00000005080085a7 */ /* 0x000e64000800007f */
[----:B-1----:R-:W-:Y:S05]  /*86e0*/  @!P0 BRA `(.L_x_190) ;  /* 0xfffffffc00f08947 */ /* 0x002fea000383ffff */
[----:B------:R-:W-:Y:S05]  /*86f0*/  BRA `(.L_x_217) ;  /* 0xfffffff4003c7947 */ /* 0x000fea000383ffff */
.L_x_191:
[----:B0-----:R0:W1:Y:S02]  /*8700*/  SYNCS.PHASECHK.TRANS64.TRYWAIT P0, [R9+URZ], R4 ;  /* 0x00000004090075a7 */ /* 0x001064000800017f */
[----:B-1----:R-:W-:Y:S05]  /*8710*/  @!P0 NANOSLEEP.SYNCS 0x989680 ;  /* 0x009896800000895d */ /* 0x002fea0003900000 */
[----:B------:R-:W1:Y:S02]  /*8720*/  @!P0 SYNCS.PHASECHK.TRANS64 P0, [R9+URZ], R4 ;  /* 0x00000004090085a7 */ /* 0x000e64000800007f */
[----:B-1----:R-:W-:Y:S05]  /*8730*/  @!P0 BRA `(.L_x_191) ;  /* 0xfffffffc00f08947 */ /* 0x002fea000383ffff */
[----:B------:R-:W-:Y:S05]  /*8740*/  BRA `(.L_x_218) ;  /* 0xfffffff4004c7947 */ /* 0x000fea000383ffff */
.L_x_192:
[----:B0-----:R0:W1:Y:S02]  /*8750*/  SYNCS.PHASECHK.TRANS64.TRYWAIT P0, [R8+URZ], R5 ;  /* 0x00000005080075a7 */ /* 0x001064000800017f */
[----:B-1----:R-:W-:Y:S05]  /*8760*/  @!P0 NANOSLEEP.SYNCS 0x989680 ;  /* 0x009896800000895d */ /* 0x002fea0003900000 */
[----:B------:R-:W1:Y:S02]  /*8770*/  @!P0 SYNCS.PHASECHK.TRANS64 P0, [R8+URZ], R5 ;  /* 0x00000005080085a7 */ /* 0x000e64000800007f */
[----:B-1----:R-:W-:Y:S05]  /*8780*/  @!P0 BRA `(.L_x_192) ;  /* 0xfffffffc00f08947 */ /* 0x002fea000383ffff */
[----:B------:R-:W-:Y:S05]  /*8790*/  BRA `(.L_x_219) ;  /* 0xfffffff4005c7947 */ /* 0x000fea000383ffff */
.L_x_193:
[----:B0-----:R0:W1:Y:S02]  /*87a0*/  SYNCS.PHASECHK.TRANS64.TRYWAIT P0, [R9+URZ], R4 ;  /* 0x00000004090075a7 */ /* 0x001064000800017f */
[----:B-1----:R-:W-:Y:S05]  /*87b0*/  @!P0 NANOSLEEP.SYNCS 0x989680 ;  /* 0x009896800000895d */ /* 0x002fea0003900000 */
[----:B------:R-:W1:Y:S02]  /*87c0*/  @!P0 SYNCS.PHASECHK.TRANS64 P0, [R9+URZ], R4 ;  /* 0x00000004090085a7 */ /* 0x000e64000800007f */
[----:B-1----:R-:W-:Y:S05]  /*87d0*/  @!P0 BRA `(.L_x_193) ;  /* 0xfffffffc00f08947 */ /* 0x002fea000383ffff */
[----:B------:R-:W-:Y:S05]  /*87e0*/  BRA `(.L_x_220) ;  /* 0xfffffff4006c7947 */ /* 0x000fea000383ffff */
.L_x_194:
[----:B0-----:R0:W1:Y:S02]  /*87f0*/  SYNCS.PHASECHK.TRANS64.TRYWAIT P0, [R8+URZ], R5 ;  /* 0x00000005080075a7 */ /* 0x001064000800017f */
[----:B-1----:R-:W-:Y:S05]  /*8800*/  @!P0 NANOSLEEP.SYNCS 0x989680 ;  /* 0x009896800000895d */ /* 0x002fea0003900000 */
[----:B------:R-:W1:Y:S02]  /*8810*/  @!P0 SYNCS.PHASECHK.TRANS64 P0, [R8+URZ], R5 ;  /* 0x00000005080085a7 */ /* 0x000e64000800007f */
[----:B-1----:R-:W-:Y:S05]  /*8820*/  @!P0 BRA `(.L_x_194) ;  /* 0xfffffffc00f08947 */ /* 0x002fea000383ffff */
[----:B------:R-:W-:Y:S05]  /*8830*/  BRA `(.L_x_221) ;  /* 0xfffffff4007c7947 */ /* 0x000fea000383ffff */
.L_x_195:
[----:B0-----:R0:W1:Y:S02]  /*8840*/  SYNCS.PHASECHK.TRANS64.TRYWAIT P0, [R9+URZ], R4 ;  /* 0x00000004090075a7 */ /* 0x001064000800017f */
[----:B-1----:R-:W-:Y:S05]  /*8850*/  @!P0 NANOSLEEP.SYNCS 0x989680 ;  /* 0x009896800000895d */ /* 0x002fea0003900000 */
[----:B------:R-:W1:Y:S02]  /*8860*/  @!P0 SYNCS.PHASECHK.TRANS64 P0, [R9+URZ], R4 ;  /* 0x00000004090085a7 */ /* 0x000e64000800007f */
[----:B-1----:R-:W-:Y:S05]  /*8870*/  @!P0 BRA `(.L_x_195) ;  /* 0xfffffffc00f08947 */ /* 0x002fea000383ffff */
[----:B------:R-:W-:Y:S05]  /*8880*/  BRA `(.L_x_222) ;  /* 0xfffffff4008c7947 */ /* 0x000fea000383ffff */
.L_x_196:
[----:B0-----:R0:W1:Y:S02]  /*8890*/  SYNCS.PHASECHK.TRANS64.TRYWAIT P0, [R8+URZ], R5 ;  /* 0x00000005080075a7 */ /* 0x001064000800017f */
[----:B-1----:R-:W-:Y:S05]  /*88a0*/  @!P0 NANOSLEEP.SYNCS 0x989680 ;  /* 0x009896800000895d */ /* 0x002fea0003900000 */
[----:B------:R-:W1:Y:S02]  /*88b0*/  @!P0 SYNCS.PHASECHK.TRANS64 P0, [R8+URZ], R5 ;  /* 0x00000005080085a7 */ /* 0x000e64000800007f */
[----:B-1----:R-:W-:Y:S05]  /*88c0*/  @!P0 BRA `(.L_x_196) ;  /* 0xfffffffc00f08947 */ /* 0x002fea000383ffff */
[----:B------:R-:W-:Y:S05]  /*88d0*/  BRA `(.L_x_223) ;  /* 0xfffffff4009c7947 */ /* 0x000fea000383ffff */
.L_x_197:
[----:B0-----:R0:W1:Y:S02]  /*88e0*/  SYNCS.PHASECHK.TRANS64.TRYWAIT P0, [R9+URZ], R4 ;  /* 0x00000004090075a7 */ /* 0x001064000800017f */
[----:B-1----:R-:W-:Y:S05]  /*88f0*/  @!P0 NANOSLEEP.SYNCS 0x989680 ;  /* 0x009896800000895d */ /* 0x002fea0003900000 */
[----:B------:R-:W1:Y:S02]  /*8900*/  @!P0 SYNCS.PHASECHK.TRANS64 P0, [R9+URZ], R4 ;  /* 0x00000004090085a7 */ /* 0x000e64000800007f */
[----:B-1----:R-:W-:Y:S05]  /*8910*/  @!P0 BRA `(.L_x_197) ;  /* 0xfffffffc00f08947 */ /* 0x002fea000383ffff */
[----:B------:R-:W-:Y:S05]  /*8920*/  BRA `(.L_x_224) ;  /* 0xfffffff400ac7947 */ /* 0x000fea000383ffff */
.L_x_198:
[----:B0-----:R0:W1:Y:S02]  /*8930*/  SYNCS.PHASECHK.TRANS64.TRYWAIT P0, [R8+URZ], R5 ;  /* 0x00000005080075a7 */ /* 0x001064000800017f */
[----:B-1----:R-:W-:Y:S05]  /*8940*/  @!P0 NANOSLEEP.SYNCS 0x989680 ;  /* 0x009896800000895d */ /* 0x002fea0003900000 */
[----:B------:R-:W1:Y:S02]  /*8950*/  @!P0 SYNCS.PHASECHK.TRANS64 P0, [R8+URZ], R5 ;  /* 0x00000005080085a7 */ /* 0x000e64000800007f */
[----:B-1----:R-:W-:Y:S05]  /*8960*/  @!P0 BRA `(.L_x_198) ;  /* 0xfffffffc00f08947 */ /* 0x002fea000383ffff */
[----:B------:R-:W-:Y:S05]  /*8970*/  BRA `(.L_x_225) ;  /* 0xfffffff400bc7947 */ /* 0x000fea000383ffff */
.L_x_199:
[----:B0-----:R0:W1:Y:S02]  /*8980*/  SYNCS.PHASECHK.TRANS64.TRYWAIT P0, [R9+URZ], R4 ;  /* 0x00000004090075a7 */ /* 0x001064000800017f */
[----:B-1----:R-:W-:Y:S05]  /*8990*/  @!P0 NANOSLEEP.SYNCS 0x989680 ;  /* 0x009896800000895d */ /* 0x002fea0003900000 */
[----:B------:R-:W1:Y:S02]  /*89a0*/  @!P0 SYNCS.PHASECHK.TRANS64 P0, [R9+URZ], R4 ;  /* 0x00000004090085a7 */ /* 0x000e64000800007f */
[----:B-1----:R-:W-:Y:S05]  /*89b0*/  @!P0 BRA `(.L_x_199) ;  /* 0xfffffffc00f08947 */ /* 0x002fea000383ffff */
[----:B------:R-:W-:Y:S05]  /*89c0*/  BRA `(.L_x_226) ;  /* 0xfffffff400cc7947 */ /* 0x000fea000383ffff */
.L_x_200:
[----:B0-----:R0:W1:Y:S02]  /*89d0*/  SYNCS.PHASECHK.TRANS64.TRYWAIT P0, [R8+URZ], R5 ;  /* 0x00000005080075a7 */ /* 0x001064000800017f */
[----:B-1----:R-:W-:Y:S05]  /*89e0*/  @!P0 NANOSLEEP.SYNCS 0x989680 ;  /* 0x009896800000895d */ /* 0x002fea0003900000 */
[----:B------:R-:W1:Y:S02]  /*89f0*/  @!P0 SYNCS.PHASECHK.TRANS64 P0, [R8+URZ], R5 ;  /* 0x00000005080085a7 */ /* 0x000e64000800007f */
[----:B-1----:R-:W-:Y:S05]  /*8a00*/  @!P0 BRA `(.L_x_200) ;  /* 0xfffffffc00f08947 */ /* 0x002fea000383ffff */
[----:B------:R-:W-:Y:S05]  /*8a10*/  BRA `(.L_x_227) ;  /* 0xfffffff400dc7947 */ /* 0x000fea000383ffff */
.L_x_201:
[----:B-1----:R1:W2:Y:S02]  /*8a20*/  SYNCS.PHASECHK.TRANS64.TRYWAIT P0, [R11+URZ], R6 ;  /* 0x000000060b0075a7 */ /* 0x0022a4000800017f */
[----:B--2---:R-:W-:Y:S05]  /*8a30*/  @!P0 NANOSLEEP.SYNCS 0x989680 ;  /* 0x009896800000895d */ /* 0x004fea0003900000 */
[----:B------:R-:W2:Y:S02]  /*8a40*/  @!P0 SYNCS.PHASECHK.TRANS64 P0, [R11+URZ], R6 ;  /* 0x000000060b0085a7 */ /* 0x000ea4000800007f */
[----:B--2---:R-:W-:Y:S05]  /*8a50*/  @!P0 BRA `(.L_x_201) ;  /* 0xfffffffc00f08947 */ /* 0x004fea000383ffff */
[----:B------:R-:W-:Y:S05]  /*8a60*/  BRA `(.L_x_228) ;  /* 0xfffffff400e47947 */ /* 0x000fea000383ffff */
.L_x_229:
[----:B------:R-:W-:-:S00]  /*8a70*/  BRA `(.L_x_229) ;  /* 0xfffffffc00fc7947 */ /* 0x000fc0000383ffff */
[----:B------:R-:W-:-:S00]  /*8a80*/  NOP ;  /* 0x0000000000007918 */ /* 0x000fc00000000000 */
[----:B------:R-:W-:-:S00]  /*8a90*/  NOP ;  /* 0x0000000000007918 */ /* 0x000fc00000000000 */
[----:B------:R-:W-:-:S00]  /*8aa0*/  NOP ;  /* 0x0000000000007918 */ /* 0x000fc00000000000 */
[----:B------:R-:W-:-:S00]  /*8ab0*/  NOP ;  /* 0x0000000000007918 */ /* 0x000fc00000000000 */
[----:B------:R-:W-:-:S00]  /*8ac0*/  NOP ;  /* 0x0000000000007918 */ /* 0x000fc00000000000 */
[----:B------:R-:W-:-:S00]  /*8ad0*/  NOP ;  /* 0x0000000000007918 */ /* 0x000fc00000000000 */
[----:B------:R-:W-:-:S00]  /*8ae0*/  NOP ;  /* 0x0000000000007918 */ /* 0x000fc00000000000 */
[----:B------:R-:W-:-:S00]  /*8af0*/  NOP ;  /* 0x0000000000007918 */ /* 0x000fc00000000000 */
.L_x_230:


//--------------------- .nv.global.init           --------------------------
	.section	.nv.global.init,"aw",@progbits
.nv.global.init:
	.type		$str$22,@object
	.size		$str$22,($str$23 - $str$22)
$str$22:
        /*0000*/ 	.byte	0x6b, 0x5f, 0x74, 0x69, 0x6c, 0x65, 0x5f, 0x63, 0x6f, 0x75, 0x6e, 0x74, 0x20, 0x3e, 0x3d, 0x20
        /*0010*/ 	.byte	0x31, 0x00
	.type		$str$23,@object
	.size		$str$23,(__unnamed_1 - $str$23)
$str$23:
        /*0012*/ 	.byte	0x2f, 0x74, 0x6d, 0x70, 0x2f, 0x63, 0x75, 0x74, 0x6c, 0x61, 0x73, 0x73, 0x5f, 0x73, 0x77, 0x65
        /*0022*/ 	.byte	0x65, 0x70, 0x5f, 0x73, 0x72, 0x63, 0x2f, 0x69, 0x6e, 0x63, 0x6c, 0x75, 0x64, 0x65, 0x2f, 0x63
        /*0032*/ 	.byte	0x75, 0x74, 0x6c, 0x61, 0x73, 0x73, 0x2f, 0x67, 0x65, 0x6d, 0x6d, 0x2f, 0x63, 0x6f, 0x6c, 0x6c
        /*0042*/ 	.byte	0x65, 0x63, 0x74, 0x69, 0x76, 0x65, 0x2f, 0x73, 0x6d, 0x39, 0x30, 0x5f, 0x6d, 0x6d, 0x61, 0x5f
        /*0052*/ 	.byte	0x74, 0x6d, 0x61, 0x5f, 0x67, 0x6d, 0x6d, 0x61, 0x5f, 0x73, 0x73, 0x5f, 0x77, 0x61, 0x72, 0x70
        /*0062*/ 	.byte	0x73, 0x70, 0x65, 0x63, 0x69, 0x61, 0x6c, 0x69, 0x7a, 0x65, 0x64, 0x2e, 0x68, 0x70, 0x70, 0x00
	.type		__unnamed_1,@object
	.size		__unnamed_1,(.L_0 - __unnamed_1)
__unnamed_1:
        /*0072*/ 	.byte	0x76, 0x6f, 0x69, 0x64, 0x20, 0x63, 0x75, 0x74, 0x6c, 0x61, 0x73, 0x73, 0x3a, 0x3a, 0x67, 0x65
        /* <DEDUP_REMOVED lines=180> */
        /*0bc2*/ 	.byte	0x5d, 0x00
.L_0:


//--------------------- .nv.shared._ZN7cutlass13device_kernelINS_4gemm6kernel13GemmUniversalIN4cute5tupleIJiiiiEEENS1_10collective13CollectiveMmaINS1_34MainloopSm90TmaGmmaWarpSpecializedILi18ENS5_IJNS4_1CILi2EEENSA_ILi1EEESC_EEENS1_32KernelTmaWarpSpecializedPingpongEEENS5_IJNSA_ILi64EEENSA_ILi128EEENSA_ILi32EEEEEENS_6half_tENS5_IJlSC_lEEESK_SL_NS4_8TiledMMAINS4_8MMA_AtomIJNS4_4SM904GMMA26MMA_64x128x16_F32F16F16_SSILNSP_5MajorE0ELSR_0ELNSP_7ScaleInE1ELSS_1EEEEEENS4_6LayoutINS5_IJSC_SC_SC_EEENS5_IJNSA_ILi0EEESX_SX_EEEEENS5_IJNS4_10UnderscoreES10_S10_EEEEENS4_13SM90_TMA_LOADENS4_14ComposedLayoutINS4_7SwizzleILi2ELi4ELi3EEENS4_18smem_ptr_flag_bitsILi16EEENSV_INS5_IJNSA_ILi8EEESI_EEENS5_IJSI_SC_EEEEEEEvNS4_8identityENS4_23SM90_TMA_LOAD_MULTICASTES1D_vS1E_EENS_8epilogue10collective6detail29Sm90TmaWarpSpecializedAdapterINS1I_15DefaultEpilogueISK_SL_SL_NS1H_6thread17LinearCombinationISK_Li1EffLNS1M_9ScaleType4KindE0ELNS_15FloatRoundStyleE2ESK_EENS1_15EpilogueDefaultEEEEEvvEEEEvNT_6ParamsE --------------------------
	.section	.nv.shared._ZN7cutlass13device_kernelINS_4gemm6kernel13GemmUniversalIN4cute5tupleIJiiiiEEENS1_10collective13CollectiveMmaINS1_34MainloopSm90TmaGmmaWarpSpecializedILi18ENS5_IJNS4_1CILi2EEENSA_ILi1EEESC_EEENS1_32KernelTmaWarpSpecializedPingpongEEENS5_IJNSA_ILi64EEENSA_ILi128EEENSA_ILi32EEEEEENS_6half_tENS5_IJlSC_lEEESK_SL_NS4_8TiledMMAINS4_8MMA_AtomIJNS4_4SM904GMMA26MMA_64x128x16_F32F16F16_SSILNSP_5MajorE0ELSR_0ELNSP_7ScaleInE1ELSS_1EEEEEENS4_6LayoutINS5_IJSC_SC_SC_EEENS5_IJNSA_ILi0EEESX_SX_EEEEENS5_IJNS4_10UnderscoreES10_S10_EEEEENS4_13SM90_TMA_LOADENS4_14ComposedLayoutINS4_7SwizzleILi2ELi4ELi3EEENS4_18smem_ptr_flag_bitsILi16EEENSV_INS5_IJNSA_ILi8EEESI_EEENS5_IJSI_SC_EEEEEEEvNS4_8identityENS4_23SM90_TMA_LOAD_MULTICASTES1D_vS1E_EENS_8epilogue10collective6detail29Sm90TmaWarpSpecializedAdapterINS1I_15DefaultEpilogueISK_SL_SL_NS1H_6thread17LinearCombinationISK_Li1EffLNS1M_9ScaleType4KindE0ELNS_15FloatRoundStyleE2ESK_EENS1_15EpilogueDefaultEEEEEvvEEEEvNT_6ParamsE,"aw",@nobits
	.sectionflags	@""
	.align	16
	.zero		1024


//--------------------- .nv.shared.reserved.0     --------------------------
	.section	.nv.shared.reserved.0,"aw",@nobits
	.weak		__nv_reservedSMEM_offset_0_alias
	.size		__nv_reservedSMEM_offset_0_alias, 0, 0
	.other		__nv_reservedSMEM_offset_0_alias,@"STO_CUDA_RESERVED_SHARED STV_DEFAULT"
__nv_reservedSMEM_offset_0_alias:
	.zero		0


//--------------------- .nv.global                --------------------------
	.section	.nv.global,"aw",@nobits
.nv.global:
	.type		_ZN40_INTERNAL_663ca8ad_4_k_cu_b0dea820_258134cute1_E,@object
	.size		_ZN40_INTERNAL_663ca8ad_4_k_cu_b0dea820_258134cute1_E,(_ZN40_INTERNAL_663ca8ad_4_k_cu_b0dea820_258134cuda3std3__45__cpo6cbeginE - _ZN40_INTERNAL_663ca8ad_4_k_cu_b0dea820_258134cute1_E)
_ZN40_INTERNAL_663ca8ad_4_k_cu_b0dea820_258134cute1_E:
	.zero		1
	.type		_ZN40_INTERNAL_663ca8ad_4_k_cu_b0dea820_258134cuda3std3__45__cpo6cbeginE,@object
	.size		_ZN40_INTERNAL_663ca8ad_4_k_cu_b0dea820_258134cuda3std3__45__cpo6cbeginE,(_ZN40_INTERNAL_663ca8ad_4_k_cu_b0dea820_258134cuda3std3__48in_placeE - _ZN40_INTERNAL_663ca8ad_4_k_cu_b0dea820_258134cuda3std3__45__cpo6cbeginE)
_ZN40_INTERNAL_663ca8ad_4_k_cu_b0dea820_258134cuda3std3__45__cpo6cbeginE:
	.zero		1
	.type		_ZN40_INTERNAL_663ca8ad_4_k_cu_b0dea820_258134cuda3std3__48in_placeE,@object
	.size		_ZN40_INTERNAL_663ca8ad_4_k_cu_b0dea820_258134cuda3std3__48in_placeE,(_ZN40_INTERNAL_663ca8ad_4_k_cu_b0dea820_258134cuda3std6ranges3__45__cpo9iter_moveE - _ZN40_INTERNAL_663ca8ad_4_k_cu_b0dea820_258134cuda3std3__48in_placeE)
_ZN40_INTERNAL_663ca8ad_4_k_cu_b0dea820_258134cuda3std3__48in_placeE:
	.zero		1
	.type		_ZN40_INTERNAL_663ca8ad_4_k_cu_b0dea820_258134cuda3std6ranges3__45__cpo9iter_moveE,@object
	.size		_ZN40_INTERNAL_663ca8ad_4_k_cu_b0dea820_258134cuda3std6ranges3__45__cpo9iter_moveE,(_ZN40_INTERNAL_663ca8ad_4_k_cu_b0dea820_258134cuda3std3__45__cpo5beginE - _ZN40_INTERNAL_663ca8ad_4_k_cu_b0dea820_258134cuda3std6ranges3__45__cpo9iter_moveE)
_ZN40_INTERNAL_663ca8ad_4_k_cu_b0dea820_258134cuda3std6ranges3__45__cpo9iter_moveE:
	.zero		1
	.type		_ZN40_INTERNAL_663ca8ad_4_k_cu_b0dea820_258134cuda3std3__45__cpo5beginE,@object
	.size		_ZN40_INTERNAL_663ca8ad_4_k_cu_b0dea820_258134cuda3std3__45__cpo5beginE,(_ZN40_INTERNAL_663ca8ad_4_k_cu_b0dea820_258134cuda3std3__442_GLOBAL__N__663ca8ad_4_k_cu_b0dea820_258136ignoreE - _ZN40_INTERNAL_663ca8ad_4_k_cu_b0dea820_258134cuda3std3__45__cpo5beginE)
_ZN40_INTERNAL_663ca8ad_4_k_cu_b0dea820_258134cuda3std3__45__cpo5beginE:
	.zero		1
	.type		_ZN40_INTERNAL_663ca8ad_4_k_cu_b0dea820_258134cuda3std3__442_GLOBAL__N__663ca8ad_4_k_cu_b0dea820_258136ignoreE,@object
	.size		_ZN40_INTERNAL_663ca8ad_4_k_cu_b0dea820_258134cuda3std3__442_GLOBAL__N__663ca8ad_4_k_cu_b0dea820_258136ignoreE,(_ZN40_INTERNAL_663ca8ad_4_k_cu_b0dea820_258134cute7productE - _ZN40_INTERNAL_663ca8ad_4_k_cu_b0dea820_258134cuda3std3__442_GLOBAL__N__663ca8ad_4_k_cu_b0dea820_258136ignoreE)
_ZN40_INTERNAL_663ca8ad_4_k_cu_b0dea820_258134cuda3std3__442_GLOBAL__N__663ca8ad_4_k_cu_b0dea820_258136ignoreE:
	.zero		1
	.type		_ZN40_INTERNAL_663ca8ad_4_k_cu_b0dea820_258134cute7productE,@object
	.size		_ZN40_INTERNAL_663ca8ad_4_k_cu_b0dea820_258134cute7productE,(_ZN40_INTERNAL_663ca8ad_4_k_cu_b0dea820_258134cuda3std3__45__cpo3endE - _ZN40_INTERNAL_663ca8ad_4_k_cu_b0dea820_258134cute7productE)
_ZN40_INTERNAL_663ca8ad_4_k_cu_b0dea820_258134cute7productE:
	.zero		1
	.type		_ZN40_INTERNAL_663ca8ad_4_k_cu_b0dea820_258134cuda3std3__45__cpo3endE,@object
	.size		_ZN40_INTERNAL_663ca8ad_4_k_cu_b0dea820_258134cuda3std3__45__cpo3endE,(_ZN40_INTERNAL_663ca8ad_4_k_cu_b0dea820_258134cuda3std3__419piecewise_constructE - _ZN40_INTERNAL_663ca8ad_4_k_cu_b0dea820_258134cuda3std3__45__cpo3endE)
_ZN40_INTERNAL_663ca8ad_4_k_cu_b0dea820_258134cuda3std3__45__cpo3endE:
	.zero		1
	.type		_ZN40_INTERNAL_663ca8ad_4_k_cu_b0dea820_258134cuda3std3__419piecewise_constructE,@object
	.size		_ZN40_INTERNAL_663ca8ad_4_k_cu_b0dea820_258134cuda3std3__419piecewise_constructE,(_ZN40_INTERNAL_663ca8ad_4_k_cu_b0dea820_258134cuda3std3__45__cpo4cendE - _ZN40_INTERNAL_663ca8ad_4_k_cu_b0dea820_258134cuda3std3__419piecewise_constructE)
_ZN40_INTERNAL_663ca8ad_4_k_cu_b0dea820_258134cuda3std3__419piecewise_constructE:
	.zero		1
	.type		_ZN40_INTERNAL_663ca8ad_4_k_cu_b0dea820_258134cuda3std3__45__cpo4cendE,@object
	.size		_ZN40_INTERNAL_663ca8ad_4_k_cu_b0dea820_258134cuda3std3__45__cpo4cendE,(_ZN40_INTERNAL_663ca8ad_4_k_cu_b0dea820_258134cuda3std6ranges3__45__cpo4swapE - _ZN40_INTERNAL_663ca8ad_4_k_cu_b0dea820_258134cuda3std3__45__cpo4cendE)
_ZN40_INTERNAL_663ca8ad_4_k_cu_b0dea820_258134cuda3std3__45__cpo4cendE:
	.zero		1
	.type		_ZN40_INTERNAL_663ca8ad_4_k_cu_b0dea820_258134cuda3std6ranges3__45__cpo4swapE,@object
	.size		_ZN40_INTERNAL_663ca8ad_4_k_cu_b0dea820_258134cuda3std6ranges3__45__cpo4swapE,(.L_8 - _ZN40_INTERNAL_663ca8ad_4_k_cu_b0dea820_258134cuda3std6ranges3__45__cpo4swapE)
_ZN40_INTERNAL_663ca8ad_4_k_cu_b0dea820_258134cuda3std6ranges3__45__cpo4swapE:
	.zero		1
.L_8:


//--------------------- .nv.constant0._ZN7cutlass13device_kernelINS_4gemm6kernel13GemmUniversalIN4cute5tupleIJiiiiEEENS1_10collective13CollectiveMmaINS1_34MainloopSm90TmaGmmaWarpSpecializedILi18ENS5_IJNS4_1CILi2EEENSA_ILi1EEESC_EEENS1_32KernelTmaWarpSpecializedPingpongEEENS5_IJNSA_ILi64EEENSA_ILi128EEENSA_ILi32EEEEEENS_6half_tENS5_IJlSC_lEEESK_SL_NS4_8TiledMMAINS4_8MMA_AtomIJNS4_4SM904GMMA26MMA_64x128x16_F32F16F16_SSILNSP_5MajorE0ELSR_0ELNSP_7ScaleInE1ELSS_1EEEEEENS4_6LayoutINS5_IJSC_SC_SC_EEENS5_IJNSA_ILi0EEESX_SX_EEEEENS5_IJNS4_10UnderscoreES10_S10_EEEEENS4_13SM90_TMA_LOADENS4_14ComposedLayoutINS4_7SwizzleILi2ELi4ELi3EEENS4_18smem_ptr_flag_bitsILi16EEENSV_INS5_IJNSA_ILi8EEESI_EEENS5_IJSI_SC_EEEEEEEvNS4_8identityENS4_23SM90_TMA_LOAD_MULTICASTES1D_vS1E_EENS_8epilogue10collective6detail29Sm90TmaWarpSpecializedAdapterINS1I_15DefaultEpilogueISK_SL_SL_NS1H_6thread17LinearCombinationISK_Li1EffLNS1M_9ScaleType4KindE0ELNS_15FloatRoundStyleE2ESK_EENS1_15EpilogueDefaultEEEEEvvEEEEvNT_6ParamsE --------------------------
	.section	.nv.constant0._ZN7cutlass13device_kernelINS_4gemm6kernel13GemmUniversalIN4cute5tupleIJiiiiEEENS1_10collective13CollectiveMmaINS1_34MainloopSm90TmaGmmaWarpSpecializedILi18ENS5_IJNS4_1CILi2EEENSA_ILi1EEESC_EEENS1_32KernelTmaWarpSpecializedPingpongEEENS5_IJNSA_ILi64EEENSA_ILi128EEENSA_ILi32EEEEEENS_6half_tENS5_IJlSC_lEEESK_SL_NS4_8TiledMMAINS4_8MMA_AtomIJNS4_4SM904GMMA26MMA_64x128x16_F32F16F16_SSILNSP_5MajorE0ELSR_0ELNSP_7ScaleInE1ELSS_1EEEEEENS4_6LayoutINS5_IJSC_SC_SC_EEENS5_IJNSA_ILi0EEESX_SX_EEEEENS5_IJNS4_10UnderscoreES10_S10_EEEEENS4_13SM90_TMA_LOADENS4_14ComposedLayoutINS4_7SwizzleILi2ELi4ELi3EEENS4_18smem_ptr_flag_bitsILi16EEENSV_INS5_IJNSA_ILi8EEESI_EEENS5_IJSI_SC_EEEEEEEvNS4_8identityENS4_23SM90_TMA_LOAD_MULTICASTES1D_vS1E_EENS_8epilogue10collective6detail29Sm90TmaWarpSpecializedAdapterINS1I_15DefaultEpilogueISK_SL_SL_NS1H_6thread17LinearCombinationISK_Li1EffLNS1M_9ScaleType4KindE0ELNS_15FloatRoundStyleE2ESK_EENS1_15EpilogueDefaultEEEEEvvEEEEvNT_6ParamsE,"a",@progbits
	.sectionflags	@""
	.align	4
.nv.constant0._ZN7cutlass13device_kernelINS_4gemm6kernel13GemmUniversalIN4cute5tupleIJiiiiEEENS1_10collective13CollectiveMmaINS1_34MainloopSm90TmaGmmaWarpSpecializedILi18ENS5_IJNS4_1CILi2EEENSA_ILi1EEESC_EEENS1_32KernelTmaWarpSpecializedPingpongEEENS5_IJNSA_ILi64EEENSA_ILi128EEENSA_ILi32EEEEEENS_6half_tENS5_IJlSC_lEEESK_SL_NS4_8TiledMMAINS4_8MMA_AtomIJNS4_4SM904GMMA26MMA_64x128x16_F32F16F16_SSILNSP_5MajorE0ELSR_0ELNSP_7ScaleInE1ELSS_1EEEEEENS4_6LayoutINS5_IJSC_SC_SC_EEENS5_IJNSA_ILi0EEESX_SX_EEEEENS5_IJNS4_10UnderscoreES10_S10_EEEEENS4_13SM90_TMA_LOADENS4_14ComposedLayoutINS4_7SwizzleILi2ELi4ELi3EEENS4_18smem_ptr_flag_bitsILi16EEENSV_INS5_IJNSA_ILi8EEESI_EEENS5_IJSI_SC_EEEEEEEvNS4_8identityENS4_23SM90_TMA_LOAD_MULTICASTES1D_vS1E_EENS_8epilogue10collective6detail29Sm90TmaWarpSpecializedAdapterINS1I_15DefaultEpilogueISK_SL_SL_NS1H_6thread17LinearCombinationISK_Li1EffLNS1M_9ScaleType4KindE0ELNS_15FloatRoundStyleE2ESK_EENS1_15EpilogueDefaultEEEEEvvEEEEvNT_6ParamsE:
	.zero		1664


//--------------------- SYMBOLS --------------------------

	.type		.nv.reservedSmem.offset0,@object
	.size		.nv.reservedSmem.offset0,0x4
	.type		__assertfail,@function
